







.version 7.0
.target sm_80
.address_size 64



.func _Z9C_tile_wb7StgFragPfPKfjjjjj(
.param .align 4 .b8 _Z9C_tile_wb7StgFragPfPKfjjjjj_param_0[64],
.param .b64 _Z9C_tile_wb7StgFragPfPKfjjjjj_param_1,
.param .b64 _Z9C_tile_wb7StgFragPfPKfjjjjj_param_2,
.param .b32 _Z9C_tile_wb7StgFragPfPKfjjjjj_param_3,
.param .b32 _Z9C_tile_wb7StgFragPfPKfjjjjj_param_4,
.param .b32 _Z9C_tile_wb7StgFragPfPKfjjjjj_param_5,
.param .b32 _Z9C_tile_wb7StgFragPfPKfjjjjj_param_6,
.param .b32 _Z9C_tile_wb7StgFragPfPKfjjjjj_param_7
)
{
.local .align 4 .b8 __local_depot0[64];
.reg .b64 %SP;
.reg .b64 %SPL;
.reg .pred %p<13>;
.reg .f32 %f<22>;
.reg .b32 %r<23>;
.reg .b64 %rd<27>;


mov.u64 %SPL, __local_depot0;
cvta.local.u64 %SP, %SPL;
ld.param.f32 %f2, [_Z9C_tile_wb7StgFragPfPKfjjjjj_param_0+4];
ld.param.f32 %f3, [_Z9C_tile_wb7StgFragPfPKfjjjjj_param_0+8];
ld.param.f32 %f4, [_Z9C_tile_wb7StgFragPfPKfjjjjj_param_0+12];
ld.param.f32 %f5, [_Z9C_tile_wb7StgFragPfPKfjjjjj_param_0+16];
ld.param.f32 %f6, [_Z9C_tile_wb7StgFragPfPKfjjjjj_param_0+20];
ld.param.f32 %f7, [_Z9C_tile_wb7StgFragPfPKfjjjjj_param_0+24];
ld.param.f32 %f8, [_Z9C_tile_wb7StgFragPfPKfjjjjj_param_0+28];
ld.param.f32 %f9, [_Z9C_tile_wb7StgFragPfPKfjjjjj_param_0+32];
ld.param.f32 %f10, [_Z9C_tile_wb7StgFragPfPKfjjjjj_param_0+36];
ld.param.f32 %f11, [_Z9C_tile_wb7StgFragPfPKfjjjjj_param_0+40];
ld.param.f32 %f12, [_Z9C_tile_wb7StgFragPfPKfjjjjj_param_0+44];
ld.param.f32 %f13, [_Z9C_tile_wb7StgFragPfPKfjjjjj_param_0+48];
ld.param.f32 %f14, [_Z9C_tile_wb7StgFragPfPKfjjjjj_param_0+52];
ld.param.f32 %f15, [_Z9C_tile_wb7StgFragPfPKfjjjjj_param_0+56];
ld.param.f32 %f16, [_Z9C_tile_wb7StgFragPfPKfjjjjj_param_0+60];
ld.param.u64 %rd3, [_Z9C_tile_wb7StgFragPfPKfjjjjj_param_1];
ld.param.u64 %rd4, [_Z9C_tile_wb7StgFragPfPKfjjjjj_param_2];
ld.param.u32 %r7, [_Z9C_tile_wb7StgFragPfPKfjjjjj_param_3];
ld.param.u32 %r8, [_Z9C_tile_wb7StgFragPfPKfjjjjj_param_4];
ld.param.u32 %r9, [_Z9C_tile_wb7StgFragPfPKfjjjjj_param_5];
ld.param.u32 %r10, [_Z9C_tile_wb7StgFragPfPKfjjjjj_param_6];
ld.param.u32 %r11, [_Z9C_tile_wb7StgFragPfPKfjjjjj_param_7];
ld.param.f32 %f1, [_Z9C_tile_wb7StgFragPfPKfjjjjj_param_0];
st.f32 [%SP+60], %f16;
st.f32 [%SP+56], %f15;
st.f32 [%SP+52], %f14;
st.f32 [%SP+48], %f13;
st.f32 [%SP+44], %f12;
st.f32 [%SP+40], %f11;
st.f32 [%SP+36], %f10;
st.f32 [%SP+32], %f9;
st.f32 [%SP+28], %f8;
st.f32 [%SP+24], %f7;
st.f32 [%SP+20], %f6;
st.f32 [%SP+16], %f5;
st.f32 [%SP+12], %f4;
st.f32 [%SP+8], %f3;
st.f32 [%SP+4], %f2;
st.f32 [%SP+0], %f1;

bar.sync 0;
mov.u32 %r12, 0;
mov.u32 %r20, %r12;

BB0_2:
mov.u32 %r1, %r20;
setp.lt.s32	%p3, %r1, 4;
not.pred %p4, %p3;
@%p4 bra BB0_5;
bra.uni BB0_3;

BB0_3:
cvt.s64.s32	%rd10, %r1;
shl.b64 %rd11, %rd10, 4;
add.u64 %rd12, %SP, 0;
add.s64 %rd13, %rd12, %rd11;
cvt.s64.s32	%rd14, %r1;
shl.b64 %rd15, %rd14, 4;
add.s64 %rd16, %rd12, %rd15;
cvt.s64.s32	%rd17, %r1;
shl.b64 %rd18, %rd17, 4;
add.s64 %rd19, %rd12, %rd18;
cvt.s64.s32	%rd20, %r1;
shl.b64 %rd21, %rd20, 4;
add.s64 %rd22, %rd12, %rd21;
cvt.u64.u32	%rd23, %r7;
mul.lo.s32 %r19, %r1, 8;
cvt.s64.s32	%rd24, %r19;
mul.lo.s64 %rd25, %rd24, 16;
add.s64 %rd26, %rd23, %rd25;
cvt.u32.u64	%r18, %rd26;
ld.f32 %f18, [%rd13];
ld.f32 %f19, [%rd16+4];
ld.f32 %f20, [%rd19+8];
ld.f32 %f21, [%rd22+12];

	st.shared.v4.f32 [%r18], {%f18, %f19, %f20, %f21};



add.s32 %r2, %r1, 1;
mov.u32 %r20, %r2;
bra.uni BB0_2;

BB0_5:
bar.sync 0;

setp.lt.u32	%p5, %r8, %r10;
not.pred %p6, %p5;
@%p6 bra BB0_8;
bra.uni BB0_7;

BB0_7:
mov.u32 %r13, 0;
mov.u32 %r21, %r13;
bra.uni BB0_9;

BB0_8:
sub.s32 %r3, %r8, %r10;
mov.u32 %r21, %r3;

BB0_9:
mov.u32 %r4, %r21;
mov.u32 %r14, 0;
mov.u32 %r22, %r14;

BB0_10:
mov.u32 %r5, %r22;
setp.lt.s32	%p7, %r5, 16;
not.pred %p8, %p7;
@%p8 bra BB0_15;
bra.uni BB0_11;

BB0_11:
mul.lo.s32 %r15, %r5, 32;
cvt.s64.s32	%rd5, %r15;
shl.b64 %rd6, %rd5, 2;
add.s64 %rd1, %rd4, %rd6;
mul.lo.s32 %r16, %r5, %r9;
cvt.u64.u32	%rd7, %r16;
shl.b64 %rd8, %rd7, 2;
add.s64 %rd2, %rd3, %rd8;
setp.lt.u32	%p10, %r5, %r4;
mov.pred %p9, 0;
not.pred %p11, %p10;
mov.pred %p12, %p9;
@%p11 bra BB0_13;
bra.uni BB0_12;

BB0_12:
setp.lt.u32	%p1, %r11, %r9;
mov.pred %p12, %p1;

BB0_13:
mov.pred %p2, %p12;
ld.f32 %f17, [%rd1];
selp.u32	%r17, 1, 0, %p2;

	{.reg .pred p;
setp.ne.b32 p, %r17, 0;
@p st.global.f32 [%rd2], %f17;}



add.s32 %r6, %r5, 1;
mov.u32 %r22, %r6;
bra.uni BB0_10;

BB0_15:
ret;
}


.visible .entry _Z22sgemm_128x128x8_kernelPKfS0_Pfjjjjj(
.param .u64 _Z22sgemm_128x128x8_kernelPKfS0_Pfjjjjj_param_0,
.param .u64 _Z22sgemm_128x128x8_kernelPKfS0_Pfjjjjj_param_1,
.param .u64 _Z22sgemm_128x128x8_kernelPKfS0_Pfjjjjj_param_2,
.param .u32 _Z22sgemm_128x128x8_kernelPKfS0_Pfjjjjj_param_3,
.param .u32 _Z22sgemm_128x128x8_kernelPKfS0_Pfjjjjj_param_4,
.param .u32 _Z22sgemm_128x128x8_kernelPKfS0_Pfjjjjj_param_5,
.param .u32 _Z22sgemm_128x128x8_kernelPKfS0_Pfjjjjj_param_6,
.param .u32 _Z22sgemm_128x128x8_kernelPKfS0_Pfjjjjj_param_7
)
.maxntid 256, 1, 1
.minnctapersm 2
{
.local .align 4 .b8 __local_depot1[480];
.reg .b64 %SP;
.reg .b64 %SPL;
.reg .pred %p<82>;
.reg .f32 %f<95>;
.reg .b32 %r<421>;
.reg .b64 %rd<372>;

	.shared .align 16384 .b8 _ZZ22sgemm_128x128x8_kernelPKfS0_PfjjjjjE4smem[24576];

mov.u64 %SPL, __local_depot1;
cvta.local.u64 %SP, %SPL;
ld.param.u64 %rd15, [_Z22sgemm_128x128x8_kernelPKfS0_Pfjjjjj_param_0];
ld.param.u64 %rd16, [_Z22sgemm_128x128x8_kernelPKfS0_Pfjjjjj_param_1];
ld.param.u64 %rd17, [_Z22sgemm_128x128x8_kernelPKfS0_Pfjjjjj_param_2];
ld.param.u32 %r90, [_Z22sgemm_128x128x8_kernelPKfS0_Pfjjjjj_param_3];
ld.param.u32 %r91, [_Z22sgemm_128x128x8_kernelPKfS0_Pfjjjjj_param_4];
ld.param.u32 %r92, [_Z22sgemm_128x128x8_kernelPKfS0_Pfjjjjj_param_5];
ld.param.u32 %r93, [_Z22sgemm_128x128x8_kernelPKfS0_Pfjjjjj_param_6];
ld.param.u32 %r94, [_Z22sgemm_128x128x8_kernelPKfS0_Pfjjjjj_param_7];
mov.u32 %r95, 0;
mov.u32 %r379, %r95;

BB1_1:
mov.u32 %r1, %r379;
setp.lt.s32	%p5, %r1, 8;
not.pred %p6, %p5;
@%p6 bra BB1_8;
bra.uni BB1_2;

BB1_2:
mov.u32 %r377, 0;
mov.u32 %r380, %r377;

BB1_3:
mov.u32 %r2, %r380;
setp.lt.s32	%p78, %r2, 8;
not.pred %p79, %p78;
@%p79 bra BB1_6;
bra.uni BB1_4;

BB1_4:
cvt.s64.s32	%rd359, %r1;
shl.b64 %rd360, %rd359, 5;
add.u64 %rd361, %SP, 128;
add.s64 %rd362, %rd361, %rd360;
cvt.s64.s32	%rd363, %r2;
shl.b64 %rd364, %rd363, 2;
add.s64 %rd365, %rd362, %rd364;
mov.u32 %r378, 0;
st.u32 [%rd365], %r378;

add.s32 %r3, %r2, 1;
mov.u32 %r380, %r3;
bra.uni BB1_3;

BB1_6:

add.s32 %r4, %r1, 1;
mov.u32 %r379, %r4;
bra.uni BB1_1;

BB1_8:
mov.u32 %r102, %tid.x;
rem.u32 %r5, %r102, 32;
mov.u32 %r103, %tid.x;
div.u32 %r6, %r103, 32;
div.u32 %r104, %r5, 2;
rem.u32 %r7, %r104, 8;
div.u32 %r105, %r5, 16;
mul.lo.s32 %r106, %r105, 2;
rem.u32 %r107, %r5, 2;
add.s32 %r8, %r106, %r107;
mov.u32 %r108, %ctaid.y;
mul.lo.s32 %r109, %r108, 128;
mov.u32 %r110, %tid.x;
div.u32 %r111, %r110, 8;
mul.lo.s32 %r112, %r111, 4;
add.s32 %r113, %r109, %r112;
mul.lo.s32 %r114, %r113, %r92;
cvt.u64.u32	%rd22, %r114;
shl.b64 %rd23, %rd22, 2;
add.s64 %rd24, %rd15, %rd23;
mov.u32 %r115, %tid.x;
rem.u32 %r116, %r115, 8;
cvt.u64.u32	%rd25, %r116;
shl.b64 %rd26, %rd25, 2;
add.s64 %rd1, %rd24, %rd26;
mov.u32 %r117, %tid.x;
div.u32 %r118, %r117, 32;
mul.lo.s32 %r119, %r118, %r91;
cvt.u64.u32	%rd27, %r119;
shl.b64 %rd28, %rd27, 2;
add.s64 %rd29, %rd16, %rd28;
mov.u32 %r120, %ctaid.x;
mul.lo.s32 %r121, %r120, 128;
cvt.u64.u32	%rd30, %r121;
shl.b64 %rd31, %rd30, 2;
add.s64 %rd32, %rd29, %rd31;
mov.u32 %r122, %tid.x;
rem.u32 %r123, %r122, 32;
cvt.u64.u32	%rd33, %r123;
shl.b64 %rd34, %rd33, 2;
add.s64 %rd2, %rd32, %rd34;
mov.u32 %r124, %tid.x;
rem.u32 %r125, %r124, 8;
mul.lo.s32 %r126, %r125, 132;
cvt.u64.u32	%rd35, %r126;
mov.u32 %r127, _ZZ22sgemm_128x128x8_kernelPKfS0_PfjjjjjE4smem;
{
.reg .u64 %temp; 
cvt.u64.u32 %temp, %r127;
cvta.shared.u64 %rd36, %temp;
}
shl.b64 %rd37, %rd35, 2;
add.s64 %rd38, %rd36, %rd37;
mov.u32 %r128, %tid.x;
div.u32 %r129, %r128, 8;
mul.lo.s32 %r130, %r129, 4;
cvt.u64.u32	%rd39, %r130;
shl.b64 %rd40, %rd39, 2;
add.s64 %rd18, %rd38, %rd40;

	{.reg .u64 u64addr;
cvta.to.shared.u64 u64addr, %rd18;
cvt.u32.u64 %r96, u64addr;}


	mov.u32 %r131, %tid.x;
div.u32 %r132, %r131, 32;
mul.lo.s32 %r133, %r132, 128;
cvt.u64.u32	%rd41, %r133;
{
.reg .u64 %temp; 
cvt.u64.u32 %temp, %r127;
cvta.shared.u64 %rd42, %temp;
}
add.s64 %rd43, %rd42, 16384;
shl.b64 %rd44, %rd41, 2;
add.s64 %rd45, %rd43, %rd44;
mov.u32 %r134, %tid.x;
rem.u32 %r135, %r134, 32;
cvt.u64.u32	%rd46, %r135;
shl.b64 %rd47, %rd46, 2;
add.s64 %rd19, %rd45, %rd47;

	{.reg .u64 u64addr;
cvta.to.shared.u64 u64addr, %rd19;
cvt.u32.u64 %r97, u64addr;}


	div.u32 %r136, %r6, 2;
mul.lo.s32 %r137, %r136, 32;
cvt.u64.u32	%rd48, %r137;
shl.b64 %rd49, %rd48, 2;
add.s64 %rd50, %rd36, %rd49;
mul.lo.s32 %r138, %r8, 4;
cvt.u64.u32	%rd51, %r138;
shl.b64 %rd52, %rd51, 2;
add.s64 %rd20, %rd50, %rd52;

	{.reg .u64 u64addr;
cvta.to.shared.u64 u64addr, %rd20;
cvt.u32.u64 %r98, u64addr;}


	rem.u32 %r139, %r6, 2;
mul.lo.s32 %r140, %r139, 64;
cvt.u64.u32	%rd53, %r140;
shl.b64 %rd54, %rd53, 2;
add.s64 %rd55, %rd43, %rd54;
mul.lo.s32 %r141, %r7, 4;
cvt.u64.u32	%rd56, %r141;
shl.b64 %rd57, %rd56, 2;
add.s64 %rd21, %rd55, %rd57;

	{.reg .u64 u64addr;
cvta.to.shared.u64 u64addr, %rd21;
cvt.u32.u64 %r99, u64addr;}


	mov.u32 %r101, 0;
mov.u32 %r381, %r101;
mov.u32 %r382, %r101;

BB1_9:
mov.u32 %r14, %r382;
mov.u32 %r13, %r381;
setp.lt.s32	%p7, %r14, 4;
not.pred %p8, %p7;
@%p8 bra BB1_14;
bra.uni BB1_10;

BB1_10:
mov.u32 %r368, %ctaid.y;
mul.lo.s32 %r369, %r368, 128;
mov.u32 %r370, %tid.x;
div.u32 %r371, %r370, 8;
mul.lo.s32 %r372, %r371, 4;
add.s32 %r373, %r369, %r372;
add.s32 %r374, %r373, %r14;
setp.lt.u32	%p76, %r374, %r90;
not.pred %p77, %p76;
mov.u32 %r383, %r13;
@%p77 bra BB1_12;
bra.uni BB1_11;

BB1_11:
mov.u32 %r375, 1;
shl.b32 %r376, %r375, %r14;
or.b32 %r15, %r13, %r376;
mov.u32 %r383, %r15;

BB1_12:
mov.u32 %r16, %r383;

add.s32 %r17, %r14, 1;
mov.u32 %r381, %r16;
mov.u32 %r382, %r17;
bra.uni BB1_9;

BB1_14:
mov.u32 %r143, 0;
mov.u32 %r384, %r143;
mov.u32 %r385, %r143;

BB1_15:
mov.u32 %r19, %r385;
mov.u32 %r18, %r384;
setp.lt.s32	%p9, %r19, 4;
not.pred %p10, %p9;
@%p10 bra BB1_20;
bra.uni BB1_16;

BB1_16:
mov.u32 %r359, %ctaid.x;
mul.lo.s32 %r360, %r359, 128;
mov.u32 %r361, %tid.x;
rem.u32 %r362, %r361, 32;
add.s32 %r363, %r360, %r362;
mul.lo.s32 %r364, %r19, 32;
add.s32 %r365, %r363, %r364;
setp.lt.u32	%p74, %r365, %r91;
not.pred %p75, %p74;
mov.u32 %r386, %r18;
@%p75 bra BB1_18;
bra.uni BB1_17;

BB1_17:
mov.u32 %r366, 1;
shl.b32 %r367, %r366, %r19;
or.b32 %r20, %r18, %r367;
mov.u32 %r386, %r20;

BB1_18:
mov.u32 %r21, %r386;

add.s32 %r22, %r19, 1;
mov.u32 %r384, %r21;
mov.u32 %r385, %r22;
bra.uni BB1_15;

BB1_20:
add.s32 %r145, %r92, 7;
div.u32 %r146, %r145, 8;
sub.s32 %r23, %r146, 1;
mul.lo.s32 %r147, %r23, 8;
sub.s32 %r24, %r92, %r147;
mov.u32 %r144, 0;
mov.u32 %r387, %r144;

BB1_21:
mov.u32 %r25, %r387;
setp.lt.s32	%p11, %r25, 4;
not.pred %p12, %p11;
@%p12 bra BB1_26;
bra.uni BB1_22;

BB1_22:
mov.u32 %r352, 1;
shl.b32 %r353, %r352, %r25;
and.b32 %r354, %r13, %r353;
setp.ne.s32	%p72, %r354, 0;
mov.pred %p71, 0;
not.pred %p73, %p72;
mov.pred %p80, %p71;
@%p73 bra BB1_24;
bra.uni BB1_23;

BB1_23:
mov.u32 %r355, %tid.x;
rem.u32 %r356, %r355, 8;
setp.lt.u32	%p1, %r356, %r24;
mov.pred %p80, %p1;

BB1_24:
mov.pred %p2, %p80;
cvt.s64.s32	%rd354, %r25;
shl.b64 %rd355, %rd354, 2;
add.u64 %rd356, %SP, 384;
add.s64 %rd357, %rd356, %rd355;
mul.lo.s32 %r358, %r25, %r93;
cvt.u64.u32	%rd358, %r358;
add.s64 %rd353, %rd1, %rd358;
selp.u32	%r357, 1, 0, %p2;

	{.reg .pred p;
setp.ne.b32 p, %r357, 0;
@!p mov.b32 %f94, 0;
@p ld.global.nc.f32 %f94, [%rd353];}


	st.f32 [%rd357], %f94;

add.s32 %r26, %r25, 1;
mov.u32 %r387, %r26;
bra.uni BB1_21;

BB1_26:
ld.f32 %f1, [%SP+384];
ld.f32 %f2, [%SP+388];
ld.f32 %f3, [%SP+392];
ld.f32 %f4, [%SP+396];

	st.shared.v4.f32 [%r96], {%f1, %f2, %f3, %f4};


	mov.u32 %r149, 0;
mov.u32 %r388, %r149;

BB1_27:
mov.u32 %r27, %r388;
setp.lt.s32	%p13, %r27, 4;
not.pred %p14, %p13;
@%p14 bra BB1_32;
bra.uni BB1_28;

BB1_28:
mov.u32 %r345, 1;
shl.b32 %r346, %r345, %r27;
and.b32 %r347, %r18, %r346;
setp.ne.s32	%p69, %r347, 0;
mov.pred %p68, 0;
not.pred %p70, %p69;
mov.pred %p81, %p68;
@%p70 bra BB1_30;
bra.uni BB1_29;

BB1_29:
mov.u32 %r348, %tid.x;
div.u32 %r349, %r348, 32;
setp.lt.u32	%p3, %r349, %r24;
mov.pred %p81, %p3;

BB1_30:
mov.pred %p4, %p81;
cvt.s64.s32	%rd347, %r27;
shl.b64 %rd348, %rd347, 2;
add.u64 %rd349, %SP, 400;
add.s64 %rd350, %rd349, %rd348;
mul.lo.s32 %r351, %r27, 32;
cvt.s64.s32	%rd351, %r351;
mul.lo.s64 %rd352, %rd351, 4;
add.s64 %rd346, %rd2, %rd352;
selp.u32	%r350, 1, 0, %p4;

	{.reg .pred p;
setp.ne.b32 p, %r350, 0;
@!p mov.b32 %f93, 0;
@p ld.global.nc.f32 %f93, [%rd346];}


	st.f32 [%rd350], %f93;

add.s32 %r28, %r27, 1;
mov.u32 %r388, %r28;
bra.uni BB1_27;

BB1_32:
mov.u32 %r150, 0;
mov.u32 %r389, %r150;

BB1_33:
mov.u32 %r29, %r389;
setp.lt.s32	%p15, %r29, 4;
not.pred %p16, %p15;
@%p16 bra BB1_36;
bra.uni BB1_34;

BB1_34:
cvt.s64.s32	%rd338, %r29;
shl.b64 %rd339, %rd338, 2;
add.u64 %rd340, %SP, 400;
add.s64 %rd341, %rd340, %rd339;
cvt.u64.u32	%rd342, %r97;
mul.lo.s32 %r344, %r29, 32;
cvt.s64.s32	%rd343, %r344;
mul.lo.s64 %rd344, %rd343, 4;
add.s64 %rd345, %rd342, %rd344;
cvt.u32.u64	%r343, %rd345;
ld.f32 %f92, [%rd341];

	st.shared.f32 [%r343], %f92;



add.s32 %r30, %r29, 1;
mov.u32 %r389, %r30;
bra.uni BB1_33;

BB1_36:
bar.sync 0;

xor.b32 %r31, %r96, 8192;
xor.b32 %r32, %r97, 4096;
cvt.u64.u32	%rd58, %r24;
mul.lo.s64 %rd59, %rd58, 4;
add.s64 %rd3, %rd1, %rd59;
mul.lo.s32 %r155, %r91, %r24;
cvt.u64.u32	%rd60, %r155;
mul.lo.s64 %rd61, %rd60, 4;
add.s64 %rd4, %rd2, %rd61;

	ld.shared.v4.f32 {%f5, %f6, %f7, %f8}, [%r98];


	st.f32 [%SP+0], %f5;
st.f32 [%SP+4], %f6;
st.f32 [%SP+8], %f7;
st.f32 [%SP+12], %f8;
cvt.u64.u32	%rd62, %r98;
add.s64 %rd63, %rd62, 64;
cvt.u32.u64	%r152, %rd63;

	ld.shared.v4.f32 {%f9, %f10, %f11, %f12}, [%r152];


	st.f32 [%SP+16], %f9;
st.f32 [%SP+20], %f10;
st.f32 [%SP+24], %f11;
st.f32 [%SP+28], %f12;

	ld.shared.v4.f32 {%f13, %f14, %f15, %f16}, [%r99];


	st.f32 [%SP+64], %f13;
st.f32 [%SP+68], %f14;
st.f32 [%SP+72], %f15;
st.f32 [%SP+76], %f16;
cvt.u64.u32	%rd64, %r99;
add.s64 %rd65, %rd64, 128;
cvt.u32.u64	%r154, %rd65;

	ld.shared.v4.f32 {%f17, %f18, %f19, %f20}, [%r154];


	st.f32 [%SP+80], %f17;
st.f32 [%SP+84], %f18;
st.f32 [%SP+88], %f19;
st.f32 [%SP+92], %f20;
mov.u32 %r390, %r31;
mov.u32 %r391, %r98;
mov.u32 %r392, %r99;
mov.u64 %rd366, %rd3;
mov.u64 %rd367, %rd4;
mov.u32 %r393, %r32;
mov.u32 %r394, %r23;

BB1_38:
mov.u32 %r37, %r394;
mov.u32 %r36, %r393;
mov.u64 %rd6, %rd367;
mov.u64 %rd5, %rd366;
mov.u32 %r35, %r392;
mov.u32 %r34, %r391;
mov.u32 %r33, %r390;
setp.gt.u32	%p17, %r37, 0;
not.pred %p18, %p17;
@%p18 bra BB1_70;
bra.uni BB1_39;

BB1_39:
mov.u32 %r272, 0;
mov.u32 %r395, %r33;
mov.u32 %r396, %r34;
mov.u32 %r397, %r35;
mov.u64 %rd368, %rd5;
mov.u64 %rd369, %rd6;
mov.u32 %r398, %r36;
mov.u32 %r399, %r272;

BB1_40:
mov.u32 %r42, %r399;
mov.u32 %r41, %r398;
mov.u64 %rd8, %rd369;
mov.u64 %rd7, %rd368;
mov.u32 %r40, %r397;
mov.u32 %r39, %r396;
mov.u32 %r38, %r395;
setp.lt.s32	%p50, %r42, 8;
not.pred %p51, %p50;
@%p51 bra BB1_68;
bra.uni BB1_41;

BB1_41:
setp.eq.s32	%p52, %r42, 7;
not.pred %p53, %p52;
mov.u32 %r401, %r38;
mov.u32 %r402, %r39;
mov.u32 %r403, %r40;
mov.u64 %rd370, %rd7;
mov.u64 %rd371, %rd8;
mov.u32 %r404, %r41;
@%p53 bra BB1_48;
bra.uni BB1_42;

BB1_42:
ld.f32 %f64, [%SP+384];
ld.f32 %f65, [%SP+388];
ld.f32 %f66, [%SP+392];
ld.f32 %f67, [%SP+396];

	st.shared.v4.f32 [%r38], {%f64, %f65, %f66, %f67};


	mov.u32 %r274, 0;
mov.u32 %r400, %r274;

BB1_43:
mov.u32 %r43, %r400;
setp.lt.s32	%p54, %r43, 4;
not.pred %p55, %p54;
@%p55 bra BB1_46;
bra.uni BB1_44;

BB1_44:
cvt.s64.s32	%rd330, %r43;
shl.b64 %rd331, %rd330, 2;
add.u64 %rd332, %SP, 400;
add.s64 %rd333, %rd332, %rd331;
cvt.u64.u32	%rd334, %r41;
mul.lo.s32 %r342, %r43, 32;
cvt.s64.s32	%rd335, %r342;
mul.lo.s64 %rd336, %rd335, 4;
add.s64 %rd337, %rd334, %rd336;
cvt.u32.u64	%r341, %rd337;
ld.f32 %f91, [%rd333];

	st.shared.f32 [%r341], %f91;



add.s32 %r44, %r43, 1;
mov.u32 %r400, %r44;
bra.uni BB1_43;

BB1_46:
bar.sync 0;

xor.b32 %r45, %r39, 8192;
xor.b32 %r46, %r40, 4096;
xor.b32 %r47, %r38, 8192;
xor.b32 %r48, %r41, 4096;
add.s64 %rd9, %rd7, 32;
cvt.u64.u32	%rd229, %r94;
add.s64 %rd10, %rd8, %rd229;
mov.u32 %r401, %r47;
mov.u32 %r402, %r45;
mov.u32 %r403, %r46;
mov.u64 %rd370, %rd9;
mov.u64 %rd371, %rd10;
mov.u32 %r404, %r48;

BB1_48:
mov.u32 %r52, %r404;
mov.u64 %rd12, %rd371;
mov.u64 %rd11, %rd370;
mov.u32 %r51, %r403;
mov.u32 %r50, %r402;
mov.u32 %r49, %r401;
add.s32 %r279, %r42, 1;
rem.s32 %r280, %r279, 2;
cvt.s64.s32	%rd230, %r280;
shl.b64 %rd231, %rd230, 5;
add.u64 %rd232, %SP, 0;
add.s64 %rd233, %rd232, %rd231;
add.s32 %r281, %r42, 1;
rem.s32 %r282, %r281, 2;
cvt.s64.s32	%rd234, %r282;
shl.b64 %rd235, %rd234, 5;
add.s64 %rd236, %rd232, %rd235;
add.s32 %r283, %r42, 1;
rem.s32 %r284, %r283, 2;
cvt.s64.s32	%rd237, %r284;
shl.b64 %rd238, %rd237, 5;
add.s64 %rd239, %rd232, %rd238;
add.s32 %r285, %r42, 1;
rem.s32 %r286, %r285, 2;
cvt.s64.s32	%rd240, %r286;
shl.b64 %rd241, %rd240, 5;
add.s64 %rd242, %rd232, %rd241;
cvt.u64.u32	%rd243, %r50;
add.s32 %r287, %r42, 1;
rem.s32 %r288, %r287, 8;
mul.lo.s32 %r289, %r288, 132;
cvt.s64.s32	%rd244, %r289;
mul.lo.s64 %rd245, %rd244, 4;
add.s64 %rd246, %rd243, %rd245;
cvt.u32.u64	%r275, %rd246;

	ld.shared.v4.f32 {%f68, %f69, %f70, %f71}, [%r275];


	st.f32 [%rd233], %f68;
st.f32 [%rd236+4], %f69;
st.f32 [%rd239+8], %f70;
st.f32 [%rd242+12], %f71;
add.s32 %r290, %r42, 1;
rem.s32 %r291, %r290, 2;
cvt.s64.s32	%rd247, %r291;
shl.b64 %rd248, %rd247, 5;
add.s64 %rd249, %rd232, %rd248;
add.s32 %r292, %r42, 1;
rem.s32 %r293, %r292, 2;
cvt.s64.s32	%rd250, %r293;
shl.b64 %rd251, %rd250, 5;
add.s64 %rd252, %rd232, %rd251;
add.s32 %r294, %r42, 1;
rem.s32 %r295, %r294, 2;
cvt.s64.s32	%rd253, %r295;
shl.b64 %rd254, %rd253, 5;
add.s64 %rd255, %rd232, %rd254;
add.s32 %r296, %r42, 1;
rem.s32 %r297, %r296, 2;
cvt.s64.s32	%rd256, %r297;
shl.b64 %rd257, %rd256, 5;
add.s64 %rd258, %rd232, %rd257;
cvt.u64.u32	%rd259, %r50;
add.s32 %r298, %r42, 1;
rem.s32 %r299, %r298, 8;
mul.lo.s32 %r300, %r299, 132;
add.s32 %r301, %r300, 16;
cvt.s64.s32	%rd260, %r301;
mul.lo.s64 %rd261, %rd260, 4;
add.s64 %rd262, %rd259, %rd261;
cvt.u32.u64	%r276, %rd262;

	ld.shared.v4.f32 {%f72, %f73, %f74, %f75}, [%r276];


	st.f32 [%rd249+16], %f72;
st.f32 [%rd252+20], %f73;
st.f32 [%rd255+24], %f74;
st.f32 [%rd258+28], %f75;
add.s32 %r302, %r42, 1;
rem.s32 %r303, %r302, 2;
cvt.s64.s32	%rd263, %r303;
shl.b64 %rd264, %rd263, 5;
add.u64 %rd265, %SP, 64;
add.s64 %rd266, %rd265, %rd264;
add.s32 %r304, %r42, 1;
rem.s32 %r305, %r304, 2;
cvt.s64.s32	%rd267, %r305;
shl.b64 %rd268, %rd267, 5;
add.s64 %rd269, %rd265, %rd268;
add.s32 %r306, %r42, 1;
rem.s32 %r307, %r306, 2;
cvt.s64.s32	%rd270, %r307;
shl.b64 %rd271, %rd270, 5;
add.s64 %rd272, %rd265, %rd271;
add.s32 %r308, %r42, 1;
rem.s32 %r309, %r308, 2;
cvt.s64.s32	%rd273, %r309;
shl.b64 %rd274, %rd273, 5;
add.s64 %rd275, %rd265, %rd274;
cvt.u64.u32	%rd276, %r51;
add.s32 %r310, %r42, 1;
rem.s32 %r311, %r310, 8;
mul.lo.s32 %r312, %r311, 128;
cvt.s64.s32	%rd277, %r312;
mul.lo.s64 %rd278, %rd277, 4;
add.s64 %rd279, %rd276, %rd278;
cvt.u32.u64	%r277, %rd279;

	ld.shared.v4.f32 {%f76, %f77, %f78, %f79}, [%r277];


	st.f32 [%rd266], %f76;
st.f32 [%rd269+4], %f77;
st.f32 [%rd272+8], %f78;
st.f32 [%rd275+12], %f79;
add.s32 %r313, %r42, 1;
rem.s32 %r314, %r313, 2;
cvt.s64.s32	%rd280, %r314;
shl.b64 %rd281, %rd280, 5;
add.s64 %rd282, %rd265, %rd281;
add.s32 %r315, %r42, 1;
rem.s32 %r316, %r315, 2;
cvt.s64.s32	%rd283, %r316;
shl.b64 %rd284, %rd283, 5;
add.s64 %rd285, %rd265, %rd284;
add.s32 %r317, %r42, 1;
rem.s32 %r318, %r317, 2;
cvt.s64.s32	%rd286, %r318;
shl.b64 %rd287, %rd286, 5;
add.s64 %rd288, %rd265, %rd287;
add.s32 %r319, %r42, 1;
rem.s32 %r320, %r319, 2;
cvt.s64.s32	%rd289, %r320;
shl.b64 %rd290, %rd289, 5;
add.s64 %rd291, %rd265, %rd290;
cvt.u64.u32	%rd292, %r51;
add.s32 %r321, %r42, 1;
rem.s32 %r322, %r321, 8;
mul.lo.s32 %r323, %r322, 128;
add.s32 %r324, %r323, 32;
cvt.s64.s32	%rd293, %r324;
mul.lo.s64 %rd294, %rd293, 4;
add.s64 %rd295, %rd292, %rd294;
cvt.u32.u64	%r278, %rd295;

	ld.shared.v4.f32 {%f80, %f81, %f82, %f83}, [%r278];


	st.f32 [%rd282+16], %f80;
st.f32 [%rd285+20], %f81;
st.f32 [%rd288+24], %f82;
st.f32 [%rd291+28], %f83;
setp.eq.s32	%p56, %r42, 0;
not.pred %p57, %p56;
@%p57 bra BB1_58;
bra.uni BB1_49;

BB1_49:
mov.u32 %r325, 0;
mov.u32 %r405, %r325;

BB1_50:
mov.u32 %r53, %r405;
setp.lt.s32	%p58, %r53, 4;
not.pred %p59, %p58;
@%p59 bra BB1_53;
bra.uni BB1_51;

BB1_51:
cvt.s64.s32	%rd325, %r53;
shl.b64 %rd326, %rd325, 2;
add.u64 %rd327, %SP, 384;
add.s64 %rd328, %rd327, %rd326;
mul.lo.s32 %r337, %r53, %r93;
cvt.u64.u32	%rd329, %r337;
add.s64 %rd324, %rd11, %rd329;
mov.u32 %r338, 1;
shl.b32 %r339, %r338, %r53;
and.b32 %r340, %r13, %r339;
setp.ne.s32	%p67, %r340, 0;
selp.u32	%r336, 1, 0, %p67;

	{.reg .pred p;
setp.ne.b32 p, %r336, 0;
@p ld.global.nc.f32 %f90, [%rd324];}


	st.f32 [%rd328], %f90;

add.s32 %r54, %r53, 1;
mov.u32 %r405, %r54;
bra.uni BB1_50;

BB1_53:
mov.u32 %r326, 0;
mov.u32 %r406, %r326;

BB1_54:
mov.u32 %r55, %r406;
setp.lt.s32	%p60, %r55, 4;
not.pred %p61, %p60;
@%p61 bra BB1_57;
bra.uni BB1_55;

BB1_55:
cvt.s64.s32	%rd318, %r55;
shl.b64 %rd319, %rd318, 2;
add.u64 %rd320, %SP, 400;
add.s64 %rd321, %rd320, %rd319;
mul.lo.s32 %r332, %r55, 32;
cvt.s64.s32	%rd322, %r332;
mul.lo.s64 %rd323, %rd322, 4;
add.s64 %rd317, %rd12, %rd323;
mov.u32 %r333, 1;
shl.b32 %r334, %r333, %r55;
and.b32 %r335, %r18, %r334;
setp.ne.s32	%p66, %r335, 0;
selp.u32	%r331, 1, 0, %p66;

	{.reg .pred p;
setp.ne.b32 p, %r331, 0;
@p ld.global.nc.f32 %f89, [%rd317];}


	st.f32 [%rd321], %f89;

add.s32 %r56, %r55, 1;
mov.u32 %r406, %r56;
bra.uni BB1_54;

BB1_57:

BB1_58:
mov.u32 %r327, 0;
mov.u32 %r407, %r327;

BB1_59:
mov.u32 %r57, %r407;
setp.lt.s32	%p62, %r57, 8;
not.pred %p63, %p62;
@%p63 bra BB1_66;
bra.uni BB1_60;

BB1_60:
mov.u32 %r328, 0;
mov.u32 %r408, %r328;

BB1_61:
mov.u32 %r58, %r408;
setp.lt.s32	%p64, %r58, 8;
not.pred %p65, %p64;
@%p65 bra BB1_64;
bra.uni BB1_62;

BB1_62:
rem.s32 %r329, %r42, 2;
cvt.s64.s32	%rd296, %r329;
shl.b64 %rd297, %rd296, 5;
add.u64 %rd298, %SP, 0;
add.s64 %rd299, %rd298, %rd297;
cvt.s64.s32	%rd300, %r57;
shl.b64 %rd301, %rd300, 2;
add.s64 %rd302, %rd299, %rd301;
ld.f32 %f84, [%rd302];
rem.s32 %r330, %r42, 2;
cvt.s64.s32	%rd303, %r330;
shl.b64 %rd304, %rd303, 5;
add.u64 %rd305, %SP, 64;
add.s64 %rd306, %rd305, %rd304;
cvt.s64.s32	%rd307, %r58;
shl.b64 %rd308, %rd307, 2;
add.s64 %rd309, %rd306, %rd308;
ld.f32 %f85, [%rd309];
mul.f32 %f86, %f84, %f85;
cvt.s64.s32	%rd310, %r57;
shl.b64 %rd311, %rd310, 5;
add.u64 %rd312, %SP, 128;
add.s64 %rd313, %rd312, %rd311;
cvt.s64.s32	%rd314, %r58;
shl.b64 %rd315, %rd314, 2;
add.s64 %rd316, %rd313, %rd315;
ld.f32 %f87, [%rd316];
add.f32 %f88, %f87, %f86;
st.f32 [%rd316], %f88;

add.s32 %r59, %r58, 1;
mov.u32 %r408, %r59;
bra.uni BB1_61;

BB1_64:

add.s32 %r60, %r57, 1;
mov.u32 %r407, %r60;
bra.uni BB1_59;

BB1_66:

add.s32 %r61, %r42, 1;
mov.u32 %r395, %r49;
mov.u32 %r396, %r50;
mov.u32 %r397, %r51;
mov.u64 %rd368, %rd11;
mov.u64 %rd369, %rd12;
mov.u32 %r398, %r52;
mov.u32 %r399, %r61;
bra.uni BB1_40;

BB1_68:

add.s32 %r62, %r37, -1;
mov.u32 %r390, %r38;
mov.u32 %r391, %r39;
mov.u32 %r392, %r40;
mov.u64 %rd366, %rd7;
mov.u64 %rd367, %rd8;
mov.u32 %r393, %r41;
mov.u32 %r394, %r62;
bra.uni BB1_38;

BB1_70:
mov.u32 %r156, 0;
mov.u32 %r409, %r156;

BB1_71:
mov.u32 %r63, %r409;
setp.lt.s32	%p19, %r63, 8;
not.pred %p20, %p19;
@%p20 bra BB1_84;
bra.uni BB1_72;

BB1_72:
setp.lt.s32	%p44, %r63, 7;
not.pred %p45, %p44;
@%p45 bra BB1_74;
bra.uni BB1_73;

BB1_73:
add.s32 %r222, %r63, 1;
rem.s32 %r223, %r222, 2;
cvt.s64.s32	%rd142, %r223;
shl.b64 %rd143, %rd142, 5;
add.u64 %rd144, %SP, 0;
add.s64 %rd145, %rd144, %rd143;
add.s32 %r224, %r63, 1;
rem.s32 %r225, %r224, 2;
cvt.s64.s32	%rd146, %r225;
shl.b64 %rd147, %rd146, 5;
add.s64 %rd148, %rd144, %rd147;
add.s32 %r226, %r63, 1;
rem.s32 %r227, %r226, 2;
cvt.s64.s32	%rd149, %r227;
shl.b64 %rd150, %rd149, 5;
add.s64 %rd151, %rd144, %rd150;
add.s32 %r228, %r63, 1;
rem.s32 %r229, %r228, 2;
cvt.s64.s32	%rd152, %r229;
shl.b64 %rd153, %rd152, 5;
add.s64 %rd154, %rd144, %rd153;
cvt.u64.u32	%rd155, %r34;
add.s32 %r230, %r63, 1;
rem.s32 %r231, %r230, 8;
mul.lo.s32 %r232, %r231, 132;
cvt.s64.s32	%rd156, %r232;
mul.lo.s64 %rd157, %rd156, 4;
add.s64 %rd158, %rd155, %rd157;
cvt.u32.u64	%r218, %rd158;

	ld.shared.v4.f32 {%f43, %f44, %f45, %f46}, [%r218];


	st.f32 [%rd145], %f43;
st.f32 [%rd148+4], %f44;
st.f32 [%rd151+8], %f45;
st.f32 [%rd154+12], %f46;
add.s32 %r233, %r63, 1;
rem.s32 %r234, %r233, 2;
cvt.s64.s32	%rd159, %r234;
shl.b64 %rd160, %rd159, 5;
add.s64 %rd161, %rd144, %rd160;
add.s32 %r235, %r63, 1;
rem.s32 %r236, %r235, 2;
cvt.s64.s32	%rd162, %r236;
shl.b64 %rd163, %rd162, 5;
add.s64 %rd164, %rd144, %rd163;
add.s32 %r237, %r63, 1;
rem.s32 %r238, %r237, 2;
cvt.s64.s32	%rd165, %r238;
shl.b64 %rd166, %rd165, 5;
add.s64 %rd167, %rd144, %rd166;
add.s32 %r239, %r63, 1;
rem.s32 %r240, %r239, 2;
cvt.s64.s32	%rd168, %r240;
shl.b64 %rd169, %rd168, 5;
add.s64 %rd170, %rd144, %rd169;
cvt.u64.u32	%rd171, %r34;
add.s32 %r241, %r63, 1;
rem.s32 %r242, %r241, 8;
mul.lo.s32 %r243, %r242, 132;
add.s32 %r244, %r243, 16;
cvt.s64.s32	%rd172, %r244;
mul.lo.s64 %rd173, %rd172, 4;
add.s64 %rd174, %rd171, %rd173;
cvt.u32.u64	%r219, %rd174;

	ld.shared.v4.f32 {%f47, %f48, %f49, %f50}, [%r219];


	st.f32 [%rd161+16], %f47;
st.f32 [%rd164+20], %f48;
st.f32 [%rd167+24], %f49;
st.f32 [%rd170+28], %f50;
add.s32 %r245, %r63, 1;
rem.s32 %r246, %r245, 2;
cvt.s64.s32	%rd175, %r246;
shl.b64 %rd176, %rd175, 5;
add.u64 %rd177, %SP, 64;
add.s64 %rd178, %rd177, %rd176;
add.s32 %r247, %r63, 1;
rem.s32 %r248, %r247, 2;
cvt.s64.s32	%rd179, %r248;
shl.b64 %rd180, %rd179, 5;
add.s64 %rd181, %rd177, %rd180;
add.s32 %r249, %r63, 1;
rem.s32 %r250, %r249, 2;
cvt.s64.s32	%rd182, %r250;
shl.b64 %rd183, %rd182, 5;
add.s64 %rd184, %rd177, %rd183;
add.s32 %r251, %r63, 1;
rem.s32 %r252, %r251, 2;
cvt.s64.s32	%rd185, %r252;
shl.b64 %rd186, %rd185, 5;
add.s64 %rd187, %rd177, %rd186;
cvt.u64.u32	%rd188, %r35;
add.s32 %r253, %r63, 1;
rem.s32 %r254, %r253, 8;
mul.lo.s32 %r255, %r254, 128;
cvt.s64.s32	%rd189, %r255;
mul.lo.s64 %rd190, %rd189, 4;
add.s64 %rd191, %rd188, %rd190;
cvt.u32.u64	%r220, %rd191;

	ld.shared.v4.f32 {%f51, %f52, %f53, %f54}, [%r220];


	st.f32 [%rd178], %f51;
st.f32 [%rd181+4], %f52;
st.f32 [%rd184+8], %f53;
st.f32 [%rd187+12], %f54;
add.s32 %r256, %r63, 1;
rem.s32 %r257, %r256, 2;
cvt.s64.s32	%rd192, %r257;
shl.b64 %rd193, %rd192, 5;
add.s64 %rd194, %rd177, %rd193;
add.s32 %r258, %r63, 1;
rem.s32 %r259, %r258, 2;
cvt.s64.s32	%rd195, %r259;
shl.b64 %rd196, %rd195, 5;
add.s64 %rd197, %rd177, %rd196;
add.s32 %r260, %r63, 1;
rem.s32 %r261, %r260, 2;
cvt.s64.s32	%rd198, %r261;
shl.b64 %rd199, %rd198, 5;
add.s64 %rd200, %rd177, %rd199;
add.s32 %r262, %r63, 1;
rem.s32 %r263, %r262, 2;
cvt.s64.s32	%rd201, %r263;
shl.b64 %rd202, %rd201, 5;
add.s64 %rd203, %rd177, %rd202;
cvt.u64.u32	%rd204, %r35;
add.s32 %r264, %r63, 1;
rem.s32 %r265, %r264, 8;
mul.lo.s32 %r266, %r265, 128;
add.s32 %r267, %r266, 32;
cvt.s64.s32	%rd205, %r267;
mul.lo.s64 %rd206, %rd205, 4;
add.s64 %rd207, %rd204, %rd206;
cvt.u32.u64	%r221, %rd207;

	ld.shared.v4.f32 {%f55, %f56, %f57, %f58}, [%r221];


	st.f32 [%rd194+16], %f55;
st.f32 [%rd197+20], %f56;
st.f32 [%rd200+24], %f57;
st.f32 [%rd203+28], %f58;

BB1_74:
mov.u32 %r268, 0;
mov.u32 %r410, %r268;

BB1_75:
mov.u32 %r64, %r410;
setp.lt.s32	%p46, %r64, 8;
not.pred %p47, %p46;
@%p47 bra BB1_82;
bra.uni BB1_76;

BB1_76:
mov.u32 %r269, 0;
mov.u32 %r411, %r269;

BB1_77:
mov.u32 %r65, %r411;
setp.lt.s32	%p48, %r65, 8;
not.pred %p49, %p48;
@%p49 bra BB1_80;
bra.uni BB1_78;

BB1_78:
rem.s32 %r270, %r63, 2;
cvt.s64.s32	%rd208, %r270;
shl.b64 %rd209, %rd208, 5;
add.u64 %rd210, %SP, 0;
add.s64 %rd211, %rd210, %rd209;
cvt.s64.s32	%rd212, %r64;
shl.b64 %rd213, %rd212, 2;
add.s64 %rd214, %rd211, %rd213;
ld.f32 %f59, [%rd214];
rem.s32 %r271, %r63, 2;
cvt.s64.s32	%rd215, %r271;
shl.b64 %rd216, %rd215, 5;
add.u64 %rd217, %SP, 64;
add.s64 %rd218, %rd217, %rd216;
cvt.s64.s32	%rd219, %r65;
shl.b64 %rd220, %rd219, 2;
add.s64 %rd221, %rd218, %rd220;
ld.f32 %f60, [%rd221];
mul.f32 %f61, %f59, %f60;
cvt.s64.s32	%rd222, %r64;
shl.b64 %rd223, %rd222, 5;
add.u64 %rd224, %SP, 128;
add.s64 %rd225, %rd224, %rd223;
cvt.s64.s32	%rd226, %r65;
shl.b64 %rd227, %rd226, 2;
add.s64 %rd228, %rd225, %rd227;
ld.f32 %f62, [%rd228];
add.f32 %f63, %f62, %f61;
st.f32 [%rd228], %f63;

add.s32 %r66, %r65, 1;
mov.u32 %r411, %r66;
bra.uni BB1_77;

BB1_80:

add.s32 %r67, %r64, 1;
mov.u32 %r410, %r67;
bra.uni BB1_75;

BB1_82:

add.s32 %r68, %r63, 1;
mov.u32 %r409, %r68;
bra.uni BB1_71;

BB1_84:
mul.lo.s32 %r158, %r6, 2048;
cvt.u64.u32	%rd67, %r158;
mov.u32 %r159, _ZZ22sgemm_128x128x8_kernelPKfS0_PfjjjjjE4smem;
{
.reg .u64 %temp; 
cvt.u64.u32 %temp, %r159;
cvta.shared.u64 %rd68, %temp;
}
add.s64 %rd69, %rd68, %rd67;
mul.lo.s32 %r160, %r8, 4;
mul.lo.s32 %r161, %r160, 8;
cvt.u64.u32	%rd70, %r161;
shl.b64 %rd71, %rd70, 4;
add.s64 %rd72, %rd69, %rd71;
cvt.u64.u32	%rd73, %r7;
shl.b64 %rd74, %rd73, 4;
add.s64 %rd66, %rd72, %rd74;

	{.reg .u64 u64addr;
cvta.to.shared.u64 u64addr, %rd66;
cvt.u32.u64 %r157, u64addr;}


	mul.lo.s32 %r162, %r6, 2048;
cvt.u64.u32	%rd75, %r162;
add.s64 %rd76, %rd68, %rd75;
cvt.u64.u32	%rd77, %r5;
shl.b64 %rd78, %rd77, 2;
add.s64 %rd13, %rd76, %rd78;
mov.u32 %r163, %ctaid.y;
mul.lo.s32 %r164, %r163, 128;
div.u32 %r165, %r6, 2;
mul.lo.s32 %r166, %r165, 32;
add.s32 %r70, %r164, %r166;
mov.u32 %r167, %ctaid.x;
mul.lo.s32 %r168, %r167, 128;
rem.u32 %r169, %r6, 2;
mul.lo.s32 %r170, %r169, 64;
add.s32 %r171, %r168, %r170;
add.s32 %r71, %r171, %r5;
mul.lo.s32 %r172, %r70, %r91;
cvt.u64.u32	%rd79, %r172;
shl.b64 %rd80, %rd79, 2;
add.s64 %rd81, %rd17, %rd80;
cvt.u64.u32	%rd82, %r71;
shl.b64 %rd83, %rd82, 2;
add.s64 %rd14, %rd81, %rd83;
setp.ge.u32	%p21, %r70, %r90;
not.pred %p22, %p21;
@%p22 bra BB1_86;
bra.uni BB1_85;

BB1_85:
bra.uni BB1_124;

BB1_86:
add.s32 %r173, %r70, 32;
setp.le.u32	%p23, %r173, %r90;
not.pred %p24, %p23;
@%p24 bra BB1_107;
bra.uni BB1_87;

BB1_87:
setp.lt.u32	%p33, %r91, %r71;
not.pred %p34, %p33;
@%p34 bra BB1_89;
bra.uni BB1_88;

BB1_88:
mov.u32 %r189, 0;
mov.u32 %r412, %r189;
bra.uni BB1_90;

BB1_89:
sub.s32 %r72, %r91, %r71;
mov.u32 %r412, %r72;

BB1_90:
mov.u32 %r73, %r412;
mov.u32 %r190, 0;
mov.u32 %r413, %r190;

BB1_91:
mov.u32 %r74, %r413;
setp.lt.s32	%p35, %r74, 2;
not.pred %p36, %p35;
@%p36 bra BB1_106;
bra.uni BB1_92;

BB1_92:
mov.u32 %r191, 0;
mov.u32 %r414, %r191;

BB1_93:
mov.u32 %r75, %r414;
setp.lt.s32	%p37, %r75, 2;
not.pred %p38, %p37;
@%p38 bra BB1_104;
bra.uni BB1_94;

BB1_94:
bar.sync 0;
mov.u32 %r192, 0;
mov.u32 %r415, %r192;

BB1_95:
mov.u32 %r76, %r415;
setp.lt.s32	%p39, %r76, 4;
not.pred %p40, %p39;
@%p40 bra BB1_98;
bra.uni BB1_96;

BB1_96:
mul.lo.s32 %r202, %r74, 4;
add.s32 %r203, %r202, %r76;
cvt.s64.s32	%rd113, %r203;
shl.b64 %rd114, %rd113, 5;
add.u64 %rd115, %SP, 128;
add.s64 %rd116, %rd115, %rd114;
mul.lo.s32 %r204, %r75, 4;
cvt.s64.s32	%rd117, %r204;
shl.b64 %rd118, %rd117, 2;
add.s64 %rd119, %rd116, %rd118;
mul.lo.s32 %r205, %r74, 4;
add.s32 %r206, %r205, %r76;
cvt.s64.s32	%rd120, %r206;
shl.b64 %rd121, %rd120, 5;
add.s64 %rd122, %rd115, %rd121;
mul.lo.s32 %r207, %r75, 4;
add.s32 %r208, %r207, 1;
cvt.s64.s32	%rd123, %r208;
shl.b64 %rd124, %rd123, 2;
add.s64 %rd125, %rd122, %rd124;
mul.lo.s32 %r209, %r74, 4;
add.s32 %r210, %r209, %r76;
cvt.s64.s32	%rd126, %r210;
shl.b64 %rd127, %rd126, 5;
add.s64 %rd128, %rd115, %rd127;
mul.lo.s32 %r211, %r75, 4;
add.s32 %r212, %r211, 2;
cvt.s64.s32	%rd129, %r212;
shl.b64 %rd130, %rd129, 2;
add.s64 %rd131, %rd128, %rd130;
mul.lo.s32 %r213, %r74, 4;
add.s32 %r214, %r213, %r76;
cvt.s64.s32	%rd132, %r214;
shl.b64 %rd133, %rd132, 5;
add.s64 %rd134, %rd115, %rd133;
mul.lo.s32 %r215, %r75, 4;
add.s32 %r216, %r215, 3;
cvt.s64.s32	%rd135, %r216;
shl.b64 %rd136, %rd135, 2;
add.s64 %rd137, %rd134, %rd136;
cvt.u64.u32	%rd138, %r157;
mul.lo.s32 %r217, %r76, 8;
cvt.s64.s32	%rd139, %r217;
mul.lo.s64 %rd140, %rd139, 16;
add.s64 %rd141, %rd138, %rd140;
cvt.u32.u64	%r201, %rd141;
ld.f32 %f39, [%rd119];
ld.f32 %f40, [%rd125];
ld.f32 %f41, [%rd131];
ld.f32 %f42, [%rd137];

	st.shared.v4.f32 [%r201], {%f39, %f40, %f41, %f42};



add.s32 %r77, %r76, 1;
mov.u32 %r415, %r77;
bra.uni BB1_95;

BB1_98:
bar.sync 0;
mov.u32 %r193, 0;
mov.u32 %r416, %r193;

BB1_99:
mov.u32 %r78, %r416;
setp.lt.s32	%p41, %r78, 16;
not.pred %p42, %p41;
@%p42 bra BB1_102;
bra.uni BB1_100;

BB1_100:
mul.lo.s32 %r195, %r78, 32;
cvt.s64.s32	%rd105, %r195;
shl.b64 %rd106, %rd105, 2;
add.s64 %rd107, %rd13, %rd106;
mul.lo.s32 %r196, %r74, 16;
add.s32 %r197, %r196, %r78;
mul.lo.s32 %r198, %r197, %r91;
cvt.u64.u32	%rd108, %r198;
shl.b64 %rd109, %rd108, 2;
add.s64 %rd110, %rd14, %rd109;
mul.lo.s32 %r199, %r75, 32;
cvt.s64.s32	%rd111, %r199;
shl.b64 %rd112, %rd111, 2;
add.s64 %rd104, %rd110, %rd112;
mul.lo.s32 %r200, %r75, 32;
setp.lt.u32	%p43, %r200, %r73;
ld.f32 %f38, [%rd107];
selp.u32	%r194, 1, 0, %p43;

	{.reg .pred p;
setp.ne.b32 p, %r194, 0;
@p st.global.f32 [%rd104], %f38;}



add.s32 %r79, %r78, 1;
mov.u32 %r416, %r79;
bra.uni BB1_99;

BB1_102:

add.s32 %r80, %r75, 1;
mov.u32 %r414, %r80;
bra.uni BB1_93;

BB1_104:

add.s32 %r81, %r74, 1;
mov.u32 %r413, %r81;
bra.uni BB1_91;

BB1_106:
bra.uni BB1_122;

BB1_107:
mov.u32 %r174, 0;
mov.u32 %r417, %r174;

BB1_108:
mov.u32 %r82, %r417;
setp.lt.s32	%p25, %r82, 2;
not.pred %p26, %p25;
@%p26 bra BB1_121;
bra.uni BB1_109;

BB1_109:
mov.u32 %r175, 0;
mov.u32 %r418, %r175;

BB1_110:
mov.u32 %r83, %r418;
setp.lt.s32	%p27, %r83, 2;
not.pred %p28, %p27;
@%p28 bra BB1_119;
bra.uni BB1_111;

BB1_111:
mov.u32 %r176, 0;
mov.u32 %r419, %r176;

BB1_112:
mov.u32 %r84, %r419;
setp.lt.s32	%p29, %r84, 4;
not.pred %p30, %p29;
@%p30 bra BB1_117;
bra.uni BB1_113;

BB1_113:
mov.u32 %r184, 0;
mov.u32 %r420, %r184;

BB1_114:
mov.u32 %r85, %r420;
setp.lt.s32	%p31, %r85, 4;
not.pred %p32, %p31;
@%p32 bra BB1_116;
bra.uni BB1_115;

BB1_115:
mul.lo.s32 %r185, %r82, 4;
add.s32 %r186, %r185, %r84;
cvt.s64.s32	%rd90, %r186;
shl.b64 %rd91, %rd90, 5;
add.u64 %rd92, %SP, 128;
add.s64 %rd93, %rd92, %rd91;
mul.lo.s32 %r187, %r83, 4;
add.s32 %r188, %r187, %r85;
cvt.s64.s32	%rd94, %r188;
shl.b64 %rd95, %rd94, 2;
add.s64 %rd96, %rd93, %rd95;
ld.f32 %f37, [%rd96];
cvt.s64.s32	%rd97, %r84;
shl.b64 %rd98, %rd97, 4;
add.u64 %rd99, %SP, 416;
add.s64 %rd100, %rd99, %rd98;
cvt.s64.s32	%rd101, %r85;
shl.b64 %rd102, %rd101, 2;
add.s64 %rd103, %rd100, %rd102;
st.f32 [%rd103], %f37;
add.s32 %r86, %r85, 1;
mov.u32 %r420, %r86;
bra.uni BB1_114;

BB1_116:
add.s32 %r87, %r84, 1;
mov.u32 %r419, %r87;
bra.uni BB1_112;

BB1_117:
ld.f32 %f21, [%SP+476];
ld.f32 %f22, [%SP+472];
ld.f32 %f23, [%SP+468];
ld.f32 %f24, [%SP+464];
ld.f32 %f25, [%SP+460];
ld.f32 %f26, [%SP+456];
ld.f32 %f27, [%SP+452];
ld.f32 %f28, [%SP+448];
ld.f32 %f29, [%SP+444];
ld.f32 %f30, [%SP+440];
ld.f32 %f31, [%SP+436];
ld.f32 %f32, [%SP+432];
ld.f32 %f33, [%SP+428];
ld.f32 %f34, [%SP+424];
ld.f32 %f35, [%SP+420];
ld.f32 %f36, [%SP+416];
mul.lo.s32 %r177, %r82, 16;
mul.lo.s32 %r178, %r177, %r91;
cvt.u64.u32	%rd84, %r178;
shl.b64 %rd85, %rd84, 2;
add.s64 %rd86, %rd14, %rd85;
mul.lo.s32 %r179, %r83, 32;
cvt.s64.s32	%rd87, %r179;
shl.b64 %rd88, %rd87, 2;
add.s64 %rd89, %rd86, %rd88;
mul.lo.s32 %r180, %r82, 16;
add.s32 %r181, %r70, %r180;
mul.lo.s32 %r182, %r83, 32;
add.s32 %r183, %r71, %r182;

	{
.reg .b32 temp_param_reg;

	.param .align 4 .b8 param0[64];
st.param.f32	[param0+0], %f36;
st.param.f32	[param0+4], %f35;
st.param.f32	[param0+8], %f34;
st.param.f32	[param0+12], %f33;
st.param.f32	[param0+16], %f32;
st.param.f32	[param0+20], %f31;
st.param.f32	[param0+24], %f30;
st.param.f32	[param0+28], %f29;
st.param.f32	[param0+32], %f28;
st.param.f32	[param0+36], %f27;
st.param.f32	[param0+40], %f26;
st.param.f32	[param0+44], %f25;
st.param.f32	[param0+48], %f24;
st.param.f32	[param0+52], %f23;
st.param.f32	[param0+56], %f22;
st.param.f32	[param0+60], %f21;
.param .b64 param1;
st.param.b64	[param1+0], %rd89;
.param .b64 param2;
st.param.b64	[param2+0], %rd13;
.param .b32 param3;
st.param.b32	[param3+0], %r157;
.param .b32 param4;
st.param.b32	[param4+0], %r90;
.param .b32 param5;
st.param.b32	[param5+0], %r91;
.param .b32 param6;
st.param.b32	[param6+0], %r181;
.param .b32 param7;
st.param.b32	[param7+0], %r183;
call.uni 
_Z9C_tile_wb7StgFragPfPKfjjjjj, 
(
param0, 
param1, 
param2, 
param3, 
param4, 
param5, 
param6, 
param7
);


	}

add.s32 %r88, %r83, 1;
mov.u32 %r418, %r88;
bra.uni BB1_110;

BB1_119:

add.s32 %r89, %r82, 1;
mov.u32 %r417, %r89;
bra.uni BB1_108;

BB1_121:

BB1_122:


BB1_124:
ret;
}




// ===== COMPILED SASS (sm_100) =====

	.target	sm_100

	.elftype	@"ET_EXEC"


//--------------------- .note.nv.tkinfo           --------------------------
	.section	.note.nv.tkinfo,"",@"SHT_NOTE"
	.sectionflags	@"SHF_NOTE_NV_TKINFO"
	.tkinfo
        /*0018*/ 	.word	0x00000002
        /*0030*/ 	.string	""
        /*0030*/ 	.string	"ptxas"
        /*0030*/ 	.string	"Cuda compilation tools, release 13.0, V13.0.88"
        /*0030*/ 	.string	"Build cuda_13.0.r13.0/compiler.36424714_0"
        /*0030*/ 	.string	"-arch sm_100 "



//--------------------- .note.nv.cuinfo           --------------------------
	.section	.note.nv.cuinfo,"",@"SHT_NOTE"
	.sectionflags	@"SHF_NOTE_NV_CUINFO"
        /*0018*/ 	.short	0x0002
        /*001a*/ 	.short	0x0050
        /*001c*/ 	.short	0x0082
	.zero		2


//--------------------- .nv.info                  --------------------------
	.section	.nv.info,"",@"SHT_CUDA_INFO"
	.align	4


	//----- nvinfo : EIATTR_REGCOUNT
	.align		4
        /*0000*/ 	.byte	0x04, 0x2f
        /*0002*/ 	.short	(.L_1 - .L_0)
	.align		4
.L_0:
        /*0004*/ 	.word	index@(_Z22sgemm_128x128x8_kernelPKfS0_Pfjjjjj)
        /*0008*/ 	.word	0x00000030


	//----- nvinfo : EIATTR_FRAME_SIZE
	.align		4
.L_1:
        /*000c*/ 	.byte	0x04, 0x11
        /*000e*/ 	.short	(.L_3 - .L_2)
	.align		4
.L_2:
        /*0010*/ 	.word	index@($_Z22sgemm_128x128x8_kernelPKfS0_Pfjjjjj$_Z9C_tile_wb7StgFragPfPKfjjjjj)
        /*0014*/ 	.word	0x00000220


	//----- nvinfo : EIATTR_FRAME_SIZE
	.align		4
.L_3:
        /*0018*/ 	.byte	0x04, 0x11
        /*001a*/ 	.short	(.L_5 - .L_4)
	.align		4
.L_4:
        /*001c*/ 	.word	index@(_Z22sgemm_128x128x8_kernelPKfS0_Pfjjjjj)
        /*0020*/ 	.word	0x00000220


	//----- nvinfo : EIATTR_MIN_STACK_SIZE
	.align		4
.L_5:
        /*0024*/ 	.byte	0x04, 0x12
        /*0026*/ 	.short	(.L_7 - .L_6)
	.align		4
.L_6:
        /*0028*/ 	.word	index@(_Z22sgemm_128x128x8_kernelPKfS0_Pfjjjjj)
        /*002c*/ 	.word	0x00000220
.L_7:


//--------------------- .nv.compat                --------------------------
	.section	.nv.compat,"",@"SHT_CUDA_COMPAT_INFO"
	.align	4
        /*0000*/ 	.byte	0x02, 0x09, 0x00, 0x00, 0x02, 0x02, 0x01, 0x00, 0x02, 0x05, 0x05, 0x00, 0x03, 0x07, 0x01, 0x01
        /*0010*/ 	.byte	0x02, 0x03, 0x00, 0x00, 0x02, 0x06, 0x01, 0x00, 0x04, 0x0b, 0x08, 0x00, 0x09, 0x00, 0x00, 0x00
        /*0020*/ 	.byte	0x00, 0x00, 0x00, 0x00


//--------------------- .nv.info._Z22sgemm_128x128x8_kernelPKfS0_Pfjjjjj --------------------------
	.section	.nv.info._Z22sgemm_128x128x8_kernelPKfS0_Pfjjjjj,"",@"SHT_CUDA_INFO"
	.sectionflags	@""
	.align	4


	//----- nvinfo : EIATTR_CUDA_API_VERSION
	.align		4
        /*0000*/ 	.byte	0x04, 0x37
        /*0002*/ 	.short	(.L_9 - .L_8)
.L_8:
        /*0004*/ 	.word	0x00000082


	//----- nvinfo : EIATTR_KPARAM_INFO
	.align		4
.L_9:
        /*0008*/ 	.byte	0x04, 0x17
        /*000a*/ 	.short	(.L_11 - .L_10)
.L_10:
        /*000c*/ 	.word	0x00000000
        /*0010*/ 	.short	0x0007
        /*0012*/ 	.short	0x0028
        /*0014*/ 	.byte	0x00, 0xf0, 0x11, 0x00


	//----- nvinfo : EIATTR_KPARAM_INFO
	.align		4
.L_11:
        /*0018*/ 	.byte	0x04, 0x17
        /*001a*/ 	.short	(.L_13 - .L_12)
.L_12:
        /*001c*/ 	.word	0x00000000
        /*0020*/ 	.short	0x0006
        /*0022*/ 	.short	0x0024
        /*0024*/ 	.byte	0x00, 0xf0, 0x11, 0x00


	//----- nvinfo : EIATTR_KPARAM_INFO
	.align		4
.L_13:
        /*0028*/ 	.byte	0x04, 0x17
        /*002a*/ 	.short	(.L_15 - .L_14)
.L_14:
        /*002c*/ 	.word	0x00000000
        /*0030*/ 	.short	0x0005
        /*0032*/ 	.short	0x0020
        /*0034*/ 	.byte	0x00, 0xf0, 0x11, 0x00


	//----- nvinfo : EIATTR_KPARAM_INFO
	.align		4
.L_15:
        /*0038*/ 	.byte	0x04, 0x17
        /*003a*/ 	.short	(.L_17 - .L_16)
.L_16:
        /*003c*/ 	.word	0x00000000
        /*0040*/ 	.short	0x0004
        /*0042*/ 	.short	0x001c
        /*0044*/ 	.byte	0x00, 0xf0, 0x11, 0x00


	//----- nvinfo : EIATTR_KPARAM_INFO
	.align		4
.L_17:
        /*0048*/ 	.byte	0x04, 0x17
        /*004a*/ 	.short	(.L_19 - .L_18)
.L_18:
        /*004c*/ 	.word	0x00000000
        /*0050*/ 	.short	0x0003
        /*0052*/ 	.short	0x0018
        /*0054*/ 	.byte	0x00, 0xf0, 0x11, 0x00


	//----- nvinfo : EIATTR_KPARAM_INFO
	.align		4
.L_19:
        /*0058*/ 	.byte	0x04, 0x17
        /*005a*/ 	.short	(.L_21 - .L_20)
.L_20:
        /*005c*/ 	.word	0x00000000
        /*0060*/ 	.short	0x0002
        /*0062*/ 	.short	0x0010
        /*0064*/ 	.byte	0x00, 0xf0, 0x21, 0x00


	//----- nvinfo : EIATTR_KPARAM_INFO
	.align		4
.L_21:
        /*0068*/ 	.byte	0x04, 0x17
        /*006a*/ 	.short	(.L_23 - .L_22)
.L_22:
        /*006c*/ 	.word	0x00000000
        /*0070*/ 	.short	0x0001
        /*0072*/ 	.short	0x0008
        /*0074*/ 	.byte	0x00, 0xf0, 0x21, 0x00


	//----- nvinfo : EIATTR_KPARAM_INFO
	.align		4
.L_23:
        /*0078*/ 	.byte	0x04, 0x17
        /*007a*/ 	.short	(.L_25 - .L_24)
.L_24:
        /*007c*/ 	.word	0x00000000
        /*0080*/ 	.short	0x0000
        /*0082*/ 	.short	0x0000
        /*0084*/ 	.byte	0x00, 0xf0, 0x21, 0x00


	//----- nvinfo : EIATTR_SPARSE_MMA_MASK
	.align		4
.L_25:
        /*0088*/ 	.byte	0x03, 0x50
        /*008a*/ 	.short	0x0000


	//----- nvinfo : EIATTR_MAXREG_COUNT
	.align		4
        /*008c*/ 	.byte	0x03, 0x1b
        /*008e*/ 	.short	0x0080


	//----- nvinfo : EIATTR_NUM_BARRIERS
	.align		4
        /*0090*/ 	.byte	0x02, 0x4c
        /*0092*/ 	.byte	0x01
	.zero		1


	//----- nvinfo : EIATTR_MERCURY_ISA_VERSION
	.align		4
        /*0094*/ 	.byte	0x03, 0x5f
        /*0096*/ 	.short	0x0101


	//----- nvinfo : EIATTR_VRC_CTA_INIT_COUNT
	.align		4
        /*0098*/ 	.byte	0x02, 0x4a
	.zero		1
	.zero		1


	//----- nvinfo : EIATTR_EXIT_INSTR_OFFSETS
	.align		4
        /*009c*/ 	.byte	0x04, 0x1c
        /*009e*/ 	.short	(.L_27 - .L_26)


	//   ....[0]....
.L_26:
        /*00a0*/ 	.word	0x000036d0


	//   ....[1]....
        /*00a4*/ 	.word	0x00003c70


	//   ....[2]....
        /*00a8*/ 	.word	0x000040b0


	//----- nvinfo : EIATTR_MAX_THREADS
	.align		4
.L_27:
        /*00ac*/ 	.byte	0x04, 0x05
        /*00ae*/ 	.short	(.L_29 - .L_28)
.L_28:
        /*00b0*/ 	.word	0x00000100
        /*00b4*/ 	.word	0x00000001
        /*00b8*/ 	.word	0x00000001


	//----- nvinfo : EIATTR_CRS_STACK_SIZE
	.align		4
.L_29:
        /*00bc*/ 	.byte	0x04, 0x1e
        /*00be*/ 	.short	(.L_31 - .L_30)
.L_30:
        /*00c0*/ 	.word	0x00000000


	//----- nvinfo : EIATTR_CBANK_PARAM_SIZE
	.align		4
.L_31:
        /*00c4*/ 	.byte	0x03, 0x19
        /*00c6*/ 	.short	0x002c


	//----- nvinfo : EIATTR_PARAM_CBANK
	.align		4
        /*00c8*/ 	.byte	0x04, 0x0a
        /*00ca*/ 	.short	(.L_33 - .L_32)
	.align		4
.L_32:
        /*00cc*/ 	.word	index@(.nv.constant0._Z22sgemm_128x128x8_kernelPKfS0_Pfjjjjj)
        /*00d0*/ 	.short	0x0380
        /*00d2*/ 	.short	0x002c


	//----- nvinfo : EIATTR_SW_WAR
	.align		4
.L_33:
        /*00d4*/ 	.byte	0x04, 0x36
        /*00d6*/ 	.short	(.L_35 - .L_34)
.L_34:
        /*00d8*/ 	.word	0x00000008
.L_35:


//--------------------- .nv.callgraph             --------------------------
	.section	.nv.callgraph,"",@"SHT_CUDA_CALLGRAPH"
	.align	4
	.sectionentsize	8
	.align		4
        /*0000*/ 	.word	0x00000000
	.align		4
        /*0004*/ 	.word	0xffffffff
	.align		4
        /*0008*/ 	.word	0x00000000
	.align		4
        /*000c*/ 	.word	0xfffffffe
	.align		4
        /*0010*/ 	.word	0x00000000
	.align		4
        /*0014*/ 	.word	0xfffffffd
	.align		4
        /*0018*/ 	.word	0x00000000
	.align		4
        /*001c*/ 	.word	0xfffffffc


//--------------------- .text._Z22sgemm_128x128x8_kernelPKfS0_Pfjjjjj --------------------------
	.section	.text._Z22sgemm_128x128x8_kernelPKfS0_Pfjjjjj,"ax",@progbits
	.align	128
        .global         _Z22sgemm_128x128x8_kernelPKfS0_Pfjjjjj
        .type           _Z22sgemm_128x128x8_kernelPKfS0_Pfjjjjj,@function
        .size           _Z22sgemm_128x128x8_kernelPKfS0_Pfjjjjj,(.L_x_38 - _Z22sgemm_128x128x8_kernelPKfS0_Pfjjjjj)
        .other          _Z22sgemm_128x128x8_kernelPKfS0_Pfjjjjj,@"STO_CUDA_ENTRY STV_DEFAULT"
_Z22sgemm_128x128x8_kernelPKfS0_Pfjjjjj:
.text._Z22sgemm_128x128x8_kernelPKfS0_Pfjjjjj:
[----:B------:R-:W0:Y:S01]  /*0000*/  LDC R1, c[0x0][0x37c] ;  /* 0x0000df00ff017b82 */ /* 0x000e220000000800 */
[----:B------:R-:W1:Y:S01]  /*0010*/  LDCU UR4, c[0x0][0x2f8] ;  /* 0x00005f00ff0477ac */ /* 0x000e620008000800 */
[----:B0-----:R-:W-:Y:S02]  /*0020*/  VIADD R1, R1, 0xfffffde0 ;  /* 0xfffffde001017836 */ /* 0x001fe40000000000 */
[----:B------:R-:W-:Y:S01]  /*0030*/  IMAD.MOV.U32 R0, RZ, RZ, RZ ;  /* 0x000000ffff007224 */ /* 0x000fe200078e00ff */
[----:B------:R-:W0:Y:S01]  /*0040*/  LDCU UR5, c[0x0][0x2fc] ;  /* 0x00005f80ff0577ac */ /* 0x000e220008000800 */
[----:B------:R-:W2:Y:S01]  /*0050*/  LDCU.64 UR8, c[0x0][0x358] ;  /* 0x00006b00ff0877ac */ /* 0x000ea20008000a00 */
[----:B-1----:R-:W-:-:S05]  /*0060*/  IADD3 R20, P0, PT, R1, UR4, RZ ;  /* 0x0000000401147c10 */ /* 0x002fca000ff1e0ff */
[----:B0-----:R-:W-:-:S08]  /*0070*/  IMAD.X R21, RZ, RZ, UR5, P0 ;  /* 0x00000005ff157e24 */ /* 0x001fd000080e06ff */
.L_x_1:
[----:B------:R-:W-:Y:S01]  /*0080*/  IADD3 R3, P0, PT, R20, 0x80, RZ ;  /* 0x0000008014037810 */ /* 0x000fe20007f1e0ff */
[----:B------:R-:W-:-:S03]  /*0090*/  IMAD.MOV.U32 R4, RZ, RZ, RZ ;  /* 0x000000ffff047224 */ /* 0x000fc600078e00ff */
[----:B------:R-:W-:Y:S01]  /*00a0*/  LEA R5, P1, R0, R3, 0x5 ;  /* 0x0000000300057211 */ /* 0x000fe200078228ff */
[----:B------:R-:W-:Y:S01]  /*00b0*/  IMAD.X R2, RZ, RZ, R21, P0 ;  /* 0x000000ffff027224 */ /* 0x000fe200000e0615 */
[----:B------:R-:W-:-:S04]  /*00c0*/  SHF.R.S32.HI R3, RZ, 0x1f, R0 ;  /* 0x0000001fff037819 */ /* 0x000fc80000011400 */
[----:B------:R-:W-:-:S07]  /*00d0*/  LEA.HI.X R6, R0, R2, R3, 0x5, P1 ;  /* 0x0000000200067211 */ /* 0x000fce00008f2c03 */
.L_x_0:
[----:B------:R-:W-:Y:S02]  /*00e0*/  SHF.R.S32.HI R3, RZ, 0x1f, R4 ;  /* 0x0000001fff037819 */ /* 0x000fe40000011404 */
[----:B------:R-:W-:-:S04]  /*00f0*/  LEA R2, P0, R4, R5, 0x2 ;  /* 0x0000000504027211 */ /* 0x000fc800078010ff */
[C---:B------:R-:W-:Y:S01]  /*0100*/  LEA.HI.X R3, R4.reuse, R6, R3, 0x2, P0 ;  /* 0x0000000604037211 */ /* 0x040fe200000f1403 */
[----:B------:R-:W-:-:S04]  /*0110*/  VIADD R4, R4, 0x1 ;  /* 0x0000000104047836 */ /* 0x000fc80000000000 */
[----:B--2---:R0:W-:Y:S01]  /*0120*/  ST.E desc[UR8][R2.64], RZ ;  /* 0x000000ff02007985 */ /* 0x0041e2000c101908 */
[----:B------:R-:W-:-:S13]  /*0130*/  ISETP.GE.AND P0, PT, R4, 0x8, PT ;  /* 0x000000080400780c */ /* 0x000fda0003f06270 */
[----:B0-----:R-:W-:Y:S05]  /*0140*/  @!P0 BRA `(.L_x_0) ;  /* 0xfffffffc00e48947 */ /* 0x001fea000383ffff */
[----:B------:R-:W-:-:S05]  /*0150*/  VIADD R0, R0, 0x1 ;  /* 0x0000000100007836 */ /* 0x000fca0000000000 */
[----:B------:R-:W-:-:S13]  /*0160*/  ISETP.GE.AND P0, PT, R0, 0x8, PT ;  /* 0x000000080000780c */ /* 0x000fda0003f06270 */
[----:B------:R-:W-:Y:S05]  /*0170*/  @!P0 BRA `(.L_x_1) ;  /* 0xfffffffc00c08947 */ /* 0x000fea000383ffff */
[----:B------:R-:W0:Y:S01]  /*0180*/  I2F.U32.RP R0, 0x20 ;  /* 0x0000002000007906 */ /* 0x000e220000209000 */
[----:B------:R-:W1:Y:S01]  /*0190*/  S2R R11, SR_TID.X ;  /* 0x00000000000b7919 */ /* 0x000e620000002100 */
[----:B------:R-:W2:Y:S01]  /*01a0*/  S2UR UR5, SR_CgaCtaId ;  /* 0x00000000000579c3 */ /* 0x000ea20000008800 */
[----:B------:R-:W-:Y:S01]  /*01b0*/  UMOV UR4, 0x400 ;  /* 0x0000040000047882 */ /* 0x000fe20000000000 */
[----:B------:R-:W3:Y:S01]  /*01c0*/  LDCU UR7, c[0x0][0x3a0] ;  /* 0x00007400ff0777ac */ /* 0x000ee20008000800 */
[----:B------:R-:W4:Y:S03]  /*01d0*/  S2R R13, SR_CTAID.Y ;  /* 0x00000000000d7919 */ /* 0x000f260000002600 */
[----:B------:R-:W5:Y:S01]  /*01e0*/  I2F.U32.RP R7, 0x8 ;  /* 0x0000000800077906 */ /* 0x000f620000209000 */
[----:B------:R-:W3:Y:S01]  /*01f0*/  LDCU.128 UR12, c[0x0][0x380] ;  /* 0x00007000ff0c77ac */ /* 0x000ee20008000c00 */
[----:B------:R-:W3:Y:S01]  /*0200*/  S2UR UR6, SR_SWINHI ;  /* 0x00000000000679c3 */ /* 0x000ee20000002f00 */
[----:B------:R-:W4:Y:S01]  /*0210*/  S2R R16, SR_CTAID.X ;  /* 0x0000000000107919 */ /* 0x000f220000002500 */
[----:B------:R-:W4:Y:S04]  /*0220*/  LDCU UR10, c[0x0][0x39c] ;  /* 0x00007380ff0a77ac */ /* 0x000f280008000800 */
[----:B0-----:R-:W0:Y:S08]  /*0230*/  MUFU.RCP R0, R0 ;  /* 0x0000000000007308 */ /* 0x001e300000001000 */
[----:B-----5:R-:W5:Y:S01]  /*0240*/  MUFU.RCP R7, R7 ;  /* 0x0000000700077308 */ /* 0x020f620000001000 */
[----:B--2---:R-:W-:-:S07]  /*0250*/  ULEA UR4, UR5, UR4, 0x18 ;  /* 0x0000000405047291 */ /* 0x004fce000f8ec0ff */
[----:B------:R-:W2:Y:S01]  /*0260*/  I2F.U32.RP R6, 0x2 ;  /* 0x0000000200067906 */ /* 0x000ea20000209000 */
[----:B0-----:R-:W-:Y:S01]  /*0270*/  VIADD R2, R0, 0xffffffe ;  /* 0x0ffffffe00027836 */ /* 0x001fe20000000000 */
[----:B------:R-:W-:Y:S01]  /*0280*/  UMOV UR4, UR4 ;  /* 0x0000000400047c82 */ /* 0x000fe20008000000 */
[----:B---3--:R-:W-:Y:S01]  /*0290*/  UMOV UR5, UR6 ;  /* 0x0000000600057c82 */ /* 0x008fe20008000000 */
[----:B------:R-:W-:-:S04]  /*02a0*/  UIADD3 UR6, UP0, UPT, UR4, 0x4000, URZ ;  /* 0x0000400004067890 */ /* 0x000fc8000ff1e0ff */
[----:B------:R0:W3:Y:S01]  /*02b0*/  F2I.FTZ.U32.TRUNC.NTZ R3, R2 ;  /* 0x0000000200037305 */ /* 0x0000e2000021f000 */
[----:B-----5:R-:W-:-:S07]  /*02c0*/  VIADD R4, R7, 0xffffffe ;  /* 0x0ffffffe07047836 */ /* 0x020fce0000000000 */
[----:B--2---:R-:W2:Y:S01]  /*02d0*/  MUFU.RCP R6, R6 ;  /* 0x0000000600067308 */ /* 0x004ea20000001000 */
[----:B0-----:R-:W-:Y:S02]  /*02e0*/  IMAD.MOV.U32 R2, RZ, RZ, RZ ;  /* 0x000000ffff027224 */ /* 0x001fe400078e00ff */
[----:B---3--:R-:W-:-:S05]  /*02f0*/  IMAD.U32 R5, R3, -0x20, RZ ;  /* 0xffffffe003057824 */ /* 0x008fca00078e00ff */
[----:B------:R-:W0:Y:S01]  /*0300*/  I2F.U32.RP R9, 0x10 ;  /* 0x0000001000097906 */ /* 0x000e220000209000 */
[----:B------:R-:W-:-:S07]  /*0310*/  IMAD.HI.U32 R3, R3, R5, R2 ;  /* 0x0000000503037227 */ /* 0x000fce00078e0002 */
[----:B------:R3:W5:Y:S01]  /*0320*/  F2I.FTZ.U32.TRUNC.NTZ R5, R4 ;  /* 0x0000000400057305 */ /* 0x000762000021f000 */
[----:B-1----:R-:W-:-:S04]  /*0330*/  IMAD.HI.U32 R8, R3, R11, RZ ;  /* 0x0000000b03087227 */ /* 0x002fc800078e00ff */
[----:B------:R-:W-:Y:S02]  /*0340*/  IMAD R0, R8, -0x20, R11 ;  /* 0xffffffe008007824 */ /* 0x000fe400078e020b */
[----:B--2---:R-:W-:Y:S01]  /*0350*/  VIADD R2, R6, 0xffffffe ;  /* 0x0ffffffe06027836 */ /* 0x004fe20000000000 */
[----:B0-----:R-:W-:Y:S01]  /*0360*/  MUFU.RCP R9, R9 ;  /* 0x0000000900097308 */ /* 0x001fe20000001000 */
[----:B---3--:R-:W-:Y:S01]  /*0370*/  IMAD.MOV.U32 R4, RZ, RZ, RZ ;  /* 0x000000ffff047224 */ /* 0x008fe200078e00ff */
[----:B------:R-:W-:Y:S01]  /*0380*/  ISETP.GE.U32.AND P0, PT, R0, 0x20, PT ;  /* 0x000000200000780c */ /* 0x000fe20003f06070 */
[----:B-----5:R-:W-:-:S05]  /*0390*/  IMAD.U32 R7, R5, -0x8, RZ ;  /* 0xfffffff805077824 */ /* 0x020fca00078e00ff */
[----:B------:R-:W0:Y:S01]  /*03a0*/  F2I.FTZ.U32.TRUNC.NTZ R3, R2 ;  /* 0x0000000200037305 */ /* 0x000e22000021f000 */
[----:B------:R-:W-:-:S06]  /*03b0*/  IMAD.HI.U32 R10, R5, R7, R4 ;  /* 0x00000007050a7227 */ /* 0x000fcc00078e0004 */
[----:B------:R-:W-:Y:S02]  /*03c0*/  @P0 VIADD R0, R0, 0xffffffe0 ;  /* 0xffffffe000000836 */ /* 0x000fe40000000000 */
[----:B------:R-:W-:-:S03]  /*03d0*/  IMAD.HI.U32 R4, R10, R11, RZ ;  /* 0x0000000b0a047227 */ /* 0x000fc600078e00ff */
[----:B------:R-:W-:Y:S01]  /*03e0*/  ISETP.GE.U32.AND P1, PT, R0, 0x20, PT ;  /* 0x000000200000780c */ /* 0x000fe20003f26070 */
[----:B------:R-:W-:Y:S02]  /*03f0*/  IMAD R5, R4, -0x8, R11 ;  /* 0xfffffff804057824 */ /* 0x000fe400078e020b */
[----:B0-----:R-:W-:Y:S02]  /*0400*/  IMAD.U32 R7, R3, -0x2, RZ ;  /* 0xfffffffe03077824 */ /* 0x001fe400078e00ff */
[----:B------:R-:W-:Y:S01]  /*0410*/  IMAD.MOV.U32 R2, RZ, RZ, RZ ;  /* 0x000000ffff027224 */ /* 0x000fe200078e00ff */
[----:B------:R-:W-:Y:S01]  /*0420*/  ISETP.GE.U32.AND P3, PT, R5, 0x8, PT ;  /* 0x000000080500780c */ /* 0x000fe20003f66070 */
[----:B------:R-:W-:Y:S02]  /*0430*/  @P0 VIADD R8, R8, 0x1 ;  /* 0x0000000108080836 */ /* 0x000fe40000000000 */
[----:B------:R-:W-:-:S04]  /*0440*/  IMAD.HI.U32 R7, R3, R7, R2 ;  /* 0x0000000703077227 */ /* 0x000fc800078e0002 */
[----:B------:R-:W-:Y:S02]  /*0450*/  @P1 VIADD R0, R0, 0xffffffe0 ;  /* 0xffffffe000001836 */ /* 0x000fe40000000000 */
[----:B------:R-:W-:Y:S02]  /*0460*/  VIADD R2, R9, 0xffffffe ;  /* 0x0ffffffe09027836 */ /* 0x000fe40000000000 */
[----:B------:R-:W-:Y:S02]  /*0470*/  IMAD.HI.U32 R9, R7, R0, RZ ;  /* 0x0000000007097227 */ /* 0x000fe400078e00ff */
[----:B------:R0:W1:Y:S02]  /*0480*/  F2I.FTZ.U32.TRUNC.NTZ R3, R2 ;  /* 0x0000000200037305 */ /* 0x000064000021f000 */
[----:B------:R-:W-:Y:S02]  /*0490*/  IMAD R6, R9, -0x2, R0 ;  /* 0xfffffffe09067824 */ /* 0x000fe400078e0200 */
[----:B------:R-:W-:-:S02]  /*04a0*/  @P3 VIADD R5, R5, 0xfffffff8 ;  /* 0xfffffff805053836 */ /* 0x000fc40000000000 */
[----:B------:R-:W-:Y:S01]  /*04b0*/  @P3 VIADD R4, R4, 0x1 ;  /* 0x0000000104043836 */ /* 0x000fe20000000000 */
[----:B------:R-:W-:Y:S01]  /*04c0*/  ISETP.GE.U32.AND P2, PT, R6, 0x2, PT ;  /* 0x000000020600780c */ /* 0x000fe20003f46070 */
[----:B------:R-:W-:Y:S01]  /*04d0*/  @P1 VIADD R8, R8, 0x1 ;  /* 0x0000000108081836 */ /* 0x000fe20000000000 */
[----:B------:R-:W-:Y:S01]  /*04e0*/  ISETP.GE.U32.AND P4, PT, R5, 0x8, PT ;  /* 0x000000080500780c */ /* 0x000fe20003f86070 */
[----:B0-----:R-:W-:Y:S02]  /*04f0*/  IMAD.MOV.U32 R2, RZ, RZ, RZ ;  /* 0x000000ffff027224 */ /* 0x001fe400078e00ff */
[----:B------:R-:W-:-:S04]  /*0500*/  IMAD.HI.U32 R15, R7, R8, RZ ;  /* 0x00000008070f7227 */ /* 0x000fc800078e00ff */
[----:B-1----:R-:W-:-:S04]  /*0510*/  IMAD.U32 R11, R3, -0x10, RZ ;  /* 0xfffffff0030b7824 */ /* 0x002fc800078e00ff */
[----:B------:R-:W-:Y:S02]  /*0520*/  @P2 VIADD R6, R6, 0xfffffffe ;  /* 0xfffffffe06062836 */ /* 0x000fe40000000000 */
[----:B------:R-:W-:Y:S02]  /*0530*/  @P4 VIADD R5, R5, 0xfffffff8 ;  /* 0xfffffff805054836 */ /* 0x000fe40000000000 */
[----:B------:R-:W-:Y:S01]  /*0540*/  IMAD.HI.U32 R3, R3, R11, R2 ;  /* 0x0000000b03037227 */ /* 0x000fe200078e0002 */
[----:B------:R-:W-:-:S03]  /*0550*/  ISETP.GE.U32.AND P1, PT, R6, 0x2, PT ;  /* 0x000000020600780c */ /* 0x000fc60003f26070 */
[----:B------:R-:W-:Y:S02]  /*0560*/  IMAD R2, R5, 0x84, RZ ;  /* 0x0000008405027824 */ /* 0x000fe400078e02ff */
[----:B------:R-:W-:Y:S02]  /*0570*/  @P4 VIADD R4, R4, 0x1 ;  /* 0x0000000104044836 */ /* 0x000fe40000000000 */
[----:B------:R-:W-:Y:S01]  /*0580*/  IMAD.HI.U32 R11, R3, R0, RZ ;  /* 0x00000000030b7227 */ /* 0x000fe200078e00ff */
[----:B------:R-:W-:-:S03]  /*0590*/  LEA R12, P0, R2, UR4, 0x2 ;  /* 0x00000004020c7c11 */ /* 0x000fc6000f8010ff */
[----:B------:R-:W-:Y:S01]  /*05a0*/  IMAD.SHL.U32 R3, R4, 0x4, RZ ;  /* 0x0000000404037824 */ /* 0x000fe200078e00ff */
[----:B------:R-:W-:Y:S01]  /*05b0*/  LEA.HI.X R14, R2, UR5, RZ, 0x2, P0 ;  /* 0x00000005020e7c11 */ /* 0x000fe200080f14ff */
[----:B----4-:R-:W-:Y:S02]  /*05c0*/  IMAD R13, R13, 0x20, R4 ;  /* 0x000000200d0d7824 */ /* 0x010fe400078e0204 */
[----:B------:R-:W-:Y:S01]  /*05d0*/  @P2 VIADD R9, R9, 0x1 ;  /* 0x0000000109092836 */ /* 0x000fe20000000000 */
[----:B------:R-:W-:Y:S01]  /*05e0*/  LEA R2, P0, R3, R12, 0x2 ;  /* 0x0000000c03027211 */ /* 0x000fe200078010ff */
[----:B------:R-:W-:Y:S02]  /*05f0*/  IMAD.SHL.U32 R4, R13, 0x4, RZ ;  /* 0x000000040d047824 */ /* 0x000fe400078e00ff */
[----:B------:R-:W-:Y:S01]  /*0600*/  @P1 VIADD R9, R9, 0x1 ;  /* 0x0000000109091836 */ /* 0x000fe20000000000 */
[----:B------:R-:W-:Y:S01]  /*0610*/  LEA.HI.X R3, R3, R14, RZ, 0x2, P0 ;  /* 0x0000000e03037211 */ /* 0x000fe200000f14ff */
[----:B------:R-:W-:-:S02]  /*0620*/  IMAD R17, R11, -0x10, R0 ;  /* 0xfffffff00b117824 */ /* 0x000fc400078e0200 */
[----:B------:R-:W-:Y:S01]  /*0630*/  IMAD R14, R15, -0x2, R8 ;  /* 0xfffffffe0f0e7824 */ /* 0x000fe200078e0208 */
[----:B------:R-:W-:Y:S01]  /*0640*/  MOV R2, R2 ;  /* 0x0000000200027202 */ /* 0x000fe20000000f00 */
[----:B------:R-:W-:Y:S01]  /*0650*/  IMAD R12, R4, UR7, RZ ;  /* 0x00000007040c7c24 */ /* 0x000fe2000f8e02ff */
[----:B------:R-:W-:Y:S01]  /*0660*/  ISETP.GE.U32.AND P3, PT, R17, 0x10, PT ;  /* 0x000000101100780c */ /* 0x000fe20003f66070 */
[----:B------:R-:W-:Y:S01]  /*0670*/  IMAD.HI.U32 R10, R10, R9, RZ ;  /* 0x000000090a0a7227 */ /* 0x000fe200078e00ff */
[----:B------:R-:W-:Y:S01]  /*0680*/  ISETP.GE.U32.AND P0, PT, R14, 0x2, PT ;  /* 0x000000020e00780c */ /* 0x000fe20003f06070 */
[----:B------:R-:W-:Y:S01]  /*0690*/  UIADD3.X UR7, UPT, UPT, URZ, UR5, URZ, UP0, !UPT ;  /* 0x00000005ff077290 */ /* 0x000fe200087fe4ff */
[----:B------:R-:W-:Y:S01]  /*06a0*/  LEA R22, P4, R12, UR12, 0x2 ;  /* 0x0000000c0c167c11 */ /* 0x000fe2000f8810ff */
[----:B------:R-:W-:Y:S02]  /*06b0*/  IMAD R7, R10, -0x8, R9 ;  /* 0xfffffff80a077824 */ /* 0x000fe400078e0209 */
[----:B------:R-:W-:Y:S01]  /*06c0*/  IMAD R13, R8, UR10, RZ ;  /* 0x0000000a080d7c24 */ /* 0x000fe2000f8e02ff */
[----:B------:R-:W-:Y:S01]  /*06d0*/  LEA.HI.X R12, R12, UR13, RZ, 0x2, P4 ;  /* 0x0000000d0c0c7c11 */ /* 0x000fe2000a0f14ff */
[----:B------:R-:W-:Y:S01]  /*06e0*/  IMAD.SHL.U32 R9, R16, 0x80, RZ ;  /* 0x0000008010097824 */ /* 0x000fe200078e00ff */
[----:B------:R-:W-:Y:S01]  /*06f0*/  ISETP.GE.U32.AND P4, PT, R7, 0x8, PT ;  /* 0x000000080700780c */ /* 0x000fe20003f86070 */
[----:B------:R-:W-:Y:S01]  /*0700*/  @P1 VIADD R6, R6, 0xfffffffe ;  /* 0xfffffffe06061836 */ /* 0x000fe20000000000 */
[----:B------:R-:W-:Y:S01]  /*0710*/  LEA R10, P5, R13, UR14, 0x2 ;  /* 0x0000000e0d0a7c11 */ /* 0x000fe2000f8a10ff */
[----:B------:R-:W-:Y:S01]  /*0720*/  @P3 VIADD R17, R17, 0xfffffff0 ;  /* 0xfffffff011113836 */ /* 0x000fe20000000000 */
[----:B------:R-:W0:Y:S01]  /*0730*/  LDCU UR10, c[0x0][0x398] ;  /* 0x00007300ff0a77ac */ /* 0x000e220008000800 */
[----:B------:R-:W-:Y:S01]  /*0740*/  @P0 VIADD R14, R14, 0xfffffffe ;  /* 0xfffffffe0e0e0836 */ /* 0x000fe20000000000 */
[----:B------:R-:W-:Y:S01]  /*0750*/  LEA.HI.X R16, R13, UR15, RZ, 0x2, P5 ;  /* 0x0000000f0d107c11 */ /* 0x000fe2000a8f14ff */
[----:B------:R-:W-:Y:S01]  /*0760*/  @P3 VIADD R11, R11, 0x1 ;  /* 0x000000010b0b3836 */ /* 0x000fe20000000000 */
[----:B------:R-:W-:Y:S01]  /*0770*/  ISETP.GE.U32.AND P2, PT, R17, 0x10, PT ;  /* 0x000000101100780c */ /* 0x000fe20003f46070 */
[----:B------:R-:W-:Y:S01]  /*0780*/  @P0 VIADD R15, R15, 0x1 ;  /* 0x000000010f0f0836 */ /* 0x000fe20000000000 */
[----:B------:R-:W-:-:S02]  /*0790*/  ISETP.GE.U32.AND P3, PT, R14, 0x2, PT ;  /* 0x000000020e00780c */ /* 0x000fc40003f66070 */
[----:B------:R-:W-:Y:S01]  /*07a0*/  LEA R22, P5, R5, R22, 0x2 ;  /* 0x0000001605167211 */ /* 0x000fe200078a10ff */
[----:B------:R-:W-:Y:S01]  /*07b0*/  @P4 VIADD R7, R7, 0xfffffff8 ;  /* 0xfffffff807074836 */ /* 0x000fe20000000000 */
[----:B------:R-:W-:Y:S02]  /*07c0*/  LEA R17, P6, R9, R10, 0x2 ;  /* 0x0000000a09117211 */ /* 0x000fe400078c10ff */
[----:B------:R-:W-:Y:S01]  /*07d0*/  LEA.HI.X R23, R5, R12, RZ, 0x2, P5 ;  /* 0x0000000c05177211 */ /* 0x000fe200028f14ff */
[----:B------:R-:W-:Y:S01]  /*07e0*/  IMAD.SHL.U32 R5, R8, 0x80, RZ ;  /* 0x0000008008057824 */ /* 0x000fe200078e00ff */
[----:B------:R-:W-:Y:S02]  /*07f0*/  ISETP.GE.U32.AND P1, PT, R7, 0x8, PT ;  /* 0x000000080700780c */ /* 0x000fe40003f26070 */
[----:B------:R-:W-:Y:S01]  /*0800*/  LEA.HI.X R19, R9, R16, RZ, 0x2, P6 ;  /* 0x0000001009137211 */ /* 0x000fe200030f14ff */
[----:B------:R-:W-:Y:S01]  /*0810*/  @P2 VIADD R11, R11, 0x1 ;  /* 0x000000010b0b2836 */ /* 0x000fe20000000000 */
[----:B------:R-:W-:Y:S01]  /*0820*/  LEA R13, P2, R5, UR6, 0x2 ;  /* 0x00000006050d7c11 */ /* 0x000fe2000f8410ff */
[----:B------:R-:W-:Y:S01]  /*0830*/  @P3 VIADD R15, R15, 0x1 ;  /* 0x000000010f0f3836 */ /* 0x000fe20000000000 */
[----:B------:R-:W-:Y:S01]  /*0840*/  LEA R10, P0, R0, R17, 0x2 ;  /* 0x00000011000a7211 */ /* 0x000fe200078010ff */
[----:B------:R-:W-:Y:S01]  /*0850*/  @P3 VIADD R14, R14, 0xfffffffe ;  /* 0xfffffffe0e0e3836 */ /* 0x000fe20000000000 */
[----:B------:R-:W-:Y:S01]  /*0860*/  LEA.HI.X R5, R5, UR7, RZ, 0x2, P2 ;  /* 0x0000000705057c11 */ /* 0x000fe200090f14ff */
[----:B------:R-:W-:Y:S01]  /*0870*/  IMAD.SHL.U32 R15, R15, 0x20, RZ ;  /* 0x000000200f0f7824 */ /* 0x000fe200078e00ff */
[----:B------:R-:W-:Y:S01]  /*0880*/  LEA R12, P2, R0, R13, 0x2 ;  /* 0x0000000d000c7211 */ /* 0x000fe200078410ff */
[----:B------:R-:W-:-:S02]  /*0890*/  IMAD.SHL.U32 R9, R14, 0x40, RZ ;  /* 0x000000400e097824 */ /* 0x000fc400078e00ff */
[----:B------:R-:W-:Y:S01]  /*08a0*/  IMAD R6, R11, 0x2, R6 ;  /* 0x000000020b067824 */ /* 0x000fe200078e0206 */
[----:B------:R-:W-:Y:S01]  /*08b0*/  LEA.HI.X R13, R0, R5, RZ, 0x2, P2 ;  /* 0x00000005000d7211 */ /* 0x000fe200010f14ff */
[----:B------:R-:W-:Y:S01]  /*08c0*/  @P1 VIADD R7, R7, 0xfffffff8 ;  /* 0xfffffff807071836 */ /* 0x000fe20000000000 */
[----:B------:R-:W-:Y:S01]  /*08d0*/  LEA R14, P1, R15, UR4, 0x2 ;  /* 0x000000040f0e7c11 */ /* 0x000fe2000f8210ff */
[----:B------:R-:W-:Y:S01]  /*08e0*/  IMAD.SHL.U32 R5, R6, 0x4, RZ ;  /* 0x0000000406057824 */ /* 0x000fe200078e00ff */
[----:B------:R-:W-:Y:S01]  /*08f0*/  LEA R16, P2, R9, UR6, 0x2 ;  /* 0x0000000609107c11 */ /* 0x000fe2000f8410ff */
[----:B------:R-:W-:Y:S01]  /*0900*/  IMAD.SHL.U32 R17, R7, 0x4, RZ ;  /* 0x0000000407117824 */ /* 0x000fe200078e00ff */
[----:B------:R-:W-:Y:S01]  /*0910*/  LEA.HI.X R24, R15, UR5, RZ, 0x2, P1 ;  /* 0x000000050f187c11 */ /* 0x000fe200088f14ff */
[----:B------:R-:W-:Y:S01]  /*0920*/  UMOV UR4, URZ ;  /* 0x000000ff00047c82 */ /* 0x000fe20008000000 */
[----:B------:R-:W-:Y:S02]  /*0930*/  LEA.HI.X R18, R9, UR7, RZ, 0x2, P2 ;  /* 0x0000000709127c11 */ /* 0x000fe400090f14ff */
[----:B------:R-:W-:-:S02]  /*0940*/  LEA R14, P1, R5, R14, 0x2 ;  /* 0x0000000e050e7211 */ /* 0x000fc400078210ff */
[----:B------:R-:W-:Y:S02]  /*0950*/  LEA R16, P2, R17, R16, 0x2 ;  /* 0x0000001011107211 */ /* 0x000fe400078410ff */
[----:B------:R-:W-:Y:S01]  /*0960*/  LEA.HI.X R15, R5, R24, RZ, 0x2, P1 ;  /* 0x00000018050f7211 */ /* 0x000fe200008f14ff */
[----:B------:R-:W-:Y:S01]  /*0970*/  HFMA2 R5, -RZ, RZ, 0, 0 ;  /* 0x00000000ff057431 */ /* 0x000fe200000001ff */
[----:B------:R-:W-:Y:S02]  /*0980*/  LEA.HI.X R17, R17, R18, RZ, 0x2, P2 ;  /* 0x0000001211117211 */ /* 0x000fe400010f14ff */
[----:B------:R-:W-:Y:S02]  /*0990*/  LEA.HI.X R11, R0, R19, RZ, 0x2, P0 ;  /* 0x00000013000b7211 */ /* 0x000fe400000f14ff */
[----:B------:R-:W-:Y:S02]  /*09a0*/  MOV R29, R12 ;  /* 0x0000000c001d7202 */ /* 0x000fe40000000f00 */
[----:B------:R-:W-:-:S02]  /*09b0*/  MOV R0, R14 ;  /* 0x0000000e00007202 */ /* 0x000fc40000000f00 */
[----:B0-----:R-:W-:-:S07]  /*09c0*/  MOV R28, R16 ;  /* 0x00000010001c7202 */ /* 0x001fce0000000f00 */
.L_x_2:
[----:B------:R-:W-:-:S05]  /*09d0*/  VIADD R3, R4, UR4 ;  /* 0x0000000404037c36 */ /* 0x000fca0008000000 */
[----:B------:R-:W-:-:S13]  /*09e0*/  ISETP.GE.U32.AND P0, PT, R3, UR10, PT ;  /* 0x0000000a03007c0c */ /* 0x000fda000bf06070 */
[----:B------:R-:W-:-:S05]  /*09f0*/  @!P0 IMAD.MOV.U32 R12, RZ, RZ, 0x1 ;  /* 0x00000001ff0c8424 */ /* 0x000fca00078e00ff */
[----:B------:R-:W-:Y:S01]  /*0a00*/  @!P0 SHF.L.U32 R12, R12, UR4, RZ ;  /* 0x000000040c0c8c19 */ /* 0x000fe200080006ff */
[----:B------:R-:W-:-:S03]  /*0a10*/  UIADD3 UR4, UPT, UPT, UR4, 0x1, URZ ;  /* 0x0000000104047890 */ /* 0x000fc6000fffe0ff */
[----:B------:R-:W-:Y:S01]  /*0a20*/  @!P0 LOP3.LUT R5, R5, R12, RZ, 0xfc, !PT ;  /* 0x0000000c05058212 */ /* 0x000fe200078efcff */
[----:B------:R-:W-:-:S09]  /*0a30*/  UISETP.GE.AND UP0, UPT, UR4, 0x4, UPT ;  /* 0x000000040400788c */ /* 0x000fd2000bf06270 */
[----:B------:R-:W-:Y:S05]  /*0a40*/  BRA.U !UP0, `(.L_x_2) ;  /* 0xfffffffd08e07547 */ /* 0x000fea000b83ffff */
[----:B------:R-:W0:Y:S01]  /*0a50*/  I2F.U32.RP R3, 0x20 ;  /* 0x0000002000037906 */ /* 0x000e220000209000 */
[----:B------:R-:W1:Y:S01]  /*0a60*/  S2R R4, SR_TID.X ;  /* 0x0000000000047919 */ /* 0x000e620000002100 */
[----:B------:R-:W2:Y:S06]  /*0a70*/  LDCU UR4, c[0x0][0x39c] ;  /* 0x00007380ff0477ac */ /* 0x000eac0008000800 */
[----:B0-----:R-:W0:Y:S02]  /*0a80*/  MUFU.RCP R3, R3 ;  /* 0x0000000300037308 */ /* 0x001e240000001000 */
[----:B0-----:R-:W-:-:S02]  /*0a90*/  VIADD R12, R3, 0xffffffe ;  /* 0x0ffffffe030c7836 */ /* 0x001fc40000000000 */
[----:B------:R-:W-:-:S04]  /*0aa0*/  IMAD.MOV.U32 R3, RZ, RZ, RZ ;  /* 0x000000ffff037224 */ /* 0x000fc800078e00ff */
[----:B------:R0:W3:Y:S02]  /*0ab0*/  F2I.FTZ.U32.TRUNC.NTZ R13, R12 ;  /* 0x0000000c000d7305 */ /* 0x0000e4000021f000 */
[----:B0-----:R-:W-:Y:S02]  /*0ac0*/  IMAD.MOV.U32 R12, RZ, RZ, RZ ;  /* 0x000000ffff0c7224 */ /* 0x001fe400078e00ff */
[----:B---3--:R-:W-:-:S04]  /*0ad0*/  IMAD.U32 R9, R13, -0x20, RZ ;  /* 0xffffffe00d097824 */ /* 0x008fc800078e00ff */
[----:B------:R-:W-:Y:S02]  /*0ae0*/  IMAD.HI.U32 R9, R13, R9, R12 ;  /* 0x000000090d097227 */ /* 0x000fe400078e000c */
[----:B------:R-:W0:Y:S04]  /*0af0*/  S2R R13, SR_CTAID.X ;  /* 0x00000000000d7919 */ /* 0x000e280000002500 */
[----:B-1----:R-:W-:-:S04]  /*0b00*/  IMAD.HI.U32 R9, R9, R4, RZ ;  /* 0x0000000409097227 */ /* 0x002fc800078e00ff */
[----:B------:R-:W-:Y:S02]  /*0b10*/  IMAD R4, R9, -0x20, R4 ;  /* 0xffffffe009047824 */ /* 0x000fe400078e0204 */
[----:B------:R-:W-:-:S03]  /*0b20*/  IMAD.MOV.U32 R9, RZ, RZ, RZ ;  /* 0x000000ffff097224 */ /* 0x000fc600078e00ff */
[----:B------:R-:W-:-:S13]  /*0b30*/  ISETP.GE.U32.AND P0, PT, R4, 0x20, PT ;  /* 0x000000200400780c */ /* 0x000fda0003f06070 */
[----:B------:R-:W-:-:S05]  /*0b40*/  @P0 VIADD R4, R4, 0xffffffe0 ;  /* 0xffffffe004040836 */ /* 0x000fca0000000000 */
[----:B------:R-:W-:-:S13]  /*0b50*/  ISETP.GE.U32.AND P0, PT, R4, 0x20, PT ;  /* 0x000000200400780c */ /* 0x000fda0003f06070 */
[----:B------:R-:W-:-:S04]  /*0b60*/  @P0 VIADD R4, R4, 0xffffffe0 ;  /* 0xffffffe004040836 */ /* 0x000fc80000000000 */
[----:B0-2---:R-:W-:-:S07]  /*0b70*/  IMAD R12, R13, 0x80, R4 ;  /* 0x000000800d0c7824 */ /* 0x005fce00078e0204 */
.L_x_3:
[----:B------:R-:W-:-:S05]  /*0b80*/  IMAD R13, R9, 0x20, R12 ;  /* 0x00000020090d7824 */ /* 0x000fca00078e020c */
[----:B------:R-:W-:-:S13]  /*0b90*/  ISETP.GE.U32.AND P0, PT, R13, UR4, PT ;  /* 0x000000040d007c0c */ /* 0x000fda000bf06070 */
[----:B------:R-:W-:-:S05]  /*0ba0*/  @!P0 IMAD.MOV.U32 R14, RZ, RZ, 0x1 ;  /* 0x00000001ff0e8424 */ /* 0x000fca00078e00ff */
[----:B------:R-:W-:Y:S01]  /*0bb0*/  @!P0 SHF.L.U32 R14, R14, R9, RZ ;  /* 0x000000090e0e8219 */ /* 0x000fe200000006ff */
[----:B------:R-:W-:-:S03]  /*0bc0*/  VIADD R9, R9, 0x1 ;  /* 0x0000000109097836 */ /* 0x000fc60000000000 */
[----:B------:R-:W-:Y:S02]  /*0bd0*/  @!P0 LOP3.LUT R3, R3, R14, RZ, 0xfc, !PT ;  /* 0x0000000e03038212 */ /* 0x000fe400078efcff */
[----:B------:R-:W-:-:S13]  /*0be0*/  ISETP.GE.AND P1, PT, R9, 0x4, PT ;  /* 0x000000040900780c */ /* 0x000fda0003f26270 */
[----:B------:R-:W-:Y:S05]  /*0bf0*/  @!P1 BRA `(.L_x_3) ;  /* 0xfffffffc00e09947 */ /* 0x000fea000383ffff */
[----:B------:R-:W0:Y:S01]  /*0c00*/  I2F.U32.RP R15, 0x8 ;  /* 0x00000008000f7906 */ /* 0x000e220000209000 */
[----:B------:R-:W1:Y:S01]  /*0c10*/  LDC R14, c[0x0][0x3a0] ;  /* 0x0000e800ff0e7b82 */ /* 0x000e620000000800 */
[----:B------:R-:W-:Y:S01]  /*0c20*/  IMAD.MOV.U32 R12, RZ, RZ, RZ ;  /* 0x000000ffff0c7224 */ /* 0x000fe200078e00ff */
[----:B------:R-:W2:Y:S01]  /*0c30*/  LDCU UR4, c[0x0][0x3a4] ;  /* 0x00007480ff0477ac */ /* 0x000ea20008000800 */
[----:B------:R-:W-:-:S04]  /*0c40*/  IMAD.MOV.U32 R17, RZ, RZ, RZ ;  /* 0x000000ffff117224 */ /* 0x000fc800078e00ff */
[----:B0-----:R-:W0:Y:S02]  /*0c50*/  MUFU.RCP R15, R15 ;  /* 0x0000000f000f7308 */ /* 0x001e240000001000 */
[----:B0-----:R-:W-:-:S06]  /*0c60*/  VIADD R13, R15, 0xffffffe ;  /* 0x0ffffffe0f0d7836 */ /* 0x001fcc0000000000 */
[----:B------:R-:W0:Y:S02]  /*0c70*/  F2I.FTZ.U32.TRUNC.NTZ R13, R13 ;  /* 0x0000000d000d7305 */ /* 0x000e24000021f000 */
[----:B0-----:R-:W-:-:S04]  /*0c80*/  IMAD.U32 R9, R13, -0x8, RZ ;  /* 0xfffffff80d097824 */ /* 0x001fc800078e00ff */
[----:B------:R-:W-:-:S04]  /*0c90*/  IMAD.HI.U32 R12, R13, R9, R12 ;  /* 0x000000090d0c7227 */ /* 0x000fc800078e000c */
[----:B-1----:R-:W-:-:S04]  /*0ca0*/  VIADD R9, R14, 0x7 ;  /* 0x000000070e097836 */ /* 0x002fc80000000000 */
[----:B------:R-:W-:-:S04]  /*0cb0*/  IMAD.HI.U32 R12, R12, R9, RZ ;  /* 0x000000090c0c7227 */ /* 0x000fc800078e00ff */
[----:B------:R-:W-:-:S05]  /*0cc0*/  IMAD R9, R12, -0x8, R9 ;  /* 0xfffffff80c097824 */ /* 0x000fca00078e0209 */
[----:B------:R-:W-:-:S13]  /*0cd0*/  ISETP.GE.U32.AND P0, PT, R9, 0x8, PT ;  /* 0x000000080900780c */ /* 0x000fda0003f06070 */
[----:B------:R-:W-:Y:S02]  /*0ce0*/  @P0 VIADD R9, R9, 0xfffffff8 ;  /* 0xfffffff809090836 */ /* 0x000fe40000000000 */
[----:B------:R-:W-:-:S03]  /*0cf0*/  @P0 VIADD R12, R12, 0x1 ;  /* 0x000000010c0c0836 */ /* 0x000fc60000000000 */
[----:B------:R-:W-:-:S13]  /*0d00*/  ISETP.GE.U32.AND P1, PT, R9, 0x8, PT ;  /* 0x000000080900780c */ /* 0x000fda0003f26070 */
[----:B------:R-:W-:-:S04]  /*0d10*/  @P1 VIADD R12, R12, 0x1 ;  /* 0x000000010c0c1836 */ /* 0x000fc80000000000 */
[----:B------:R-:W-:-:S04]  /*0d20*/  VIADD R9, R12, 0xffffffff ;  /* 0xffffffff0c097836 */ /* 0x000fc80000000000 */
[----:B--2---:R-:W-:-:S07]  /*0d30*/  IMAD R31, R9, -0x8, R14 ;  /* 0xfffffff8091f7824 */ /* 0x004fce00078e020e */
.L_x_6:
[----:B------:R-:W-:Y:S01]  /*0d40*/  IMAD.MOV.U32 R12, RZ, RZ, 0x1 ;  /* 0x00000001ff0c7424 */ /* 0x000fe200078e00ff */
[----:B------:R-:W-:Y:S01]  /*0d50*/  BSSY.RECONVERGENT B0, `(.L_x_4) ;  /* 0x0000017000007945 */ /* 0x000fe20003800200 */
[----:B------:R-:W-:-:S03]  /*0d60*/  IMAD R13, R17, UR4, RZ ;  /* 0x00000004110d7c24 */ /* 0x000fc6000f8e02ff */
[----:B------:R-:W-:-:S04]  /*0d70*/  SHF.L.U32 R12, R12, R17, RZ ;  /* 0x000000110c0c7219 */ /* 0x000fc800000006ff */
[----:B------:R-:W-:Y:S02]  /*0d80*/  LOP3.LUT P0, RZ, R5, R12, RZ, 0xc0, !PT ;  /* 0x0000000c05ff7212 */ /* 0x000fe4000780c0ff */
[----:B------:R-:W-:-:S05]  /*0d90*/  IADD3 R12, P1, PT, R13, R22, RZ ;  /* 0x000000160d0c7210 */ /* 0x000fca0007f3e0ff */
[----:B------:R-:W-:Y:S01]  /*0da0*/  IMAD.X R13, RZ, RZ, R23, P1 ;  /* 0x000000ffff0d7224 */ /* 0x000fe200008e0617 */
[----:B------:R-:W-:-:S05]  /*0db0*/  PLOP3.LUT P1, PT, PT, PT, PT, 0x8, 0x80 ;  /* 0x000000000080781c */ /* 0x000fca0003f2e170 */
[----:B0-----:R-:W-:Y:S08]  /*0dc0*/  @!P0 BRA `(.L_x_5) ;  /* 0x00000000003c8947 */ /* 0x001ff00003800000 */
[----:B------:R-:W0:Y:S01]  /*0dd0*/  I2F.U32.RP R19, 0x8 ;  /* 0x0000000800137906 */ /* 0x000e220000209000 */
[----:B------:R-:W1:Y:S07]  /*0de0*/  S2R R18, SR_TID.X ;  /* 0x0000000000127919 */ /* 0x000e6e0000002100 */
[----:B0-----:R-:W0:Y:S02]  /*0df0*/  MUFU.RCP R19, R19 ;  /* 0x0000001300137308 */ /* 0x001e240000001000 */
[----:B0-----:R-:W-:-:S06]  /*0e00*/  VIADD R14, R19, 0xffffffe ;  /* 0x0ffffffe130e7836 */ /* 0x001fcc0000000000 */
[----:B------:R0:W2:Y:S02]  /*0e10*/  F2I.FTZ.U32.TRUNC.NTZ R15, R14 ;  /* 0x0000000e000f7305 */ /* 0x0000a4000021f000 */
[----:B0-----:R-:W-:Y:S02]  /*0e20*/  IMAD.MOV.U32 R14, RZ, RZ, RZ ;  /* 0x000000ffff0e7224 */ /* 0x001fe400078e00ff */
[----:B--2---:R-:W-:-:S04]  /*0e30*/  IMAD.U32 R25, R15, -0x8, RZ ;  /* 0xfffffff80f197824 */ /* 0x004fc800078e00ff */
[----:B------:R-:W-:-:S06]  /*0e40*/  IMAD.HI.U32 R25, R15, R25, R14 ;  /* 0x000000190f197227 */ /* 0x000fcc00078e000e */
[----:B-1----:R-:W-:-:S04]  /*0e50*/  IMAD.HI.U32 R25, R25, R18, RZ ;  /* 0x0000001219197227 */ /* 0x002fc800078e00ff */
[----:B------:R-:W-:-:S05]  /*0e60*/  IMAD R18, R25, -0x8, R18 ;  /* 0xfffffff819127824 */ /* 0x000fca00078e0212 */
[----:B------:R-:W-:-:S13]  /*0e70*/  ISETP.GE.U32.AND P0, PT, R18, 0x8, PT ;  /* 0x000000081200780c */ /* 0x000fda0003f06070 */
[----:B------:R-:W-:-:S05]  /*0e80*/  @P0 VIADD R18, R18, 0xfffffff8 ;  /* 0xfffffff812120836 */ /* 0x000fca0000000000 */
[----:B------:R-:W-:-:S13]  /*0e90*/  ISETP.GE.U32.AND P0, PT, R18, 0x8, PT ;  /* 0x000000081200780c */ /* 0x000fda0003f06070 */
[----:B------:R-:W-:-:S05]  /*0ea0*/  @P0 VIADD R18, R18, 0xfffffff8 ;  /* 0xfffffff812120836 */ /* 0x000fca0000000000 */
[----:B------:R-:W-:-:S13]  /*0eb0*/  ISETP.LT.U32.AND P1, PT, R18, R31, PT ;  /* 0x0000001f1200720c */ /* 0x000fda0003f21070 */
.L_x_5:
[----:B------:R-:W-:Y:S05]  /*0ec0*/  BSYNC.RECONVERGENT B0 ;  /* 0x0000000000007941 */ /* 0x000fea0003800200 */
.L_x_4:
[----:B------:R-:W-:-:S06]  /*0ed0*/  SEL R16, R16, RZ, P1 ;  /* 0x000000ff10107207 */ /* 0x000fcc0000800000 */
[----:B------:R-:W2:Y:S01]  /*0ee0*/  @P1 LDG.E.CONSTANT R16, desc[UR8][R12.64] ;  /* 0x000000080c101981 */ /* 0x000ea2000c1e9900 */
[----:B------:R-:W-:Y:S02]  /*0ef0*/  SHF.R.S32.HI R15, RZ, 0x1f, R17 ;  /* 0x0000001fff0f7819 */ /* 0x000fe40000011411 */
[----:B------:R-:W-:-:S04]  /*0f00*/  LEA R14, P0, R17, R20, 0x2 ;  /* 0x00000014110e7211 */ /* 0x000fc800078010ff */
[C---:B------:R-:W-:Y:S01]  /*0f10*/  LEA.HI.X R15, R17.reuse, R21, R15, 0x2, P0 ;  /* 0x00000015110f7211 */ /* 0x040fe200000f140f */
[----:B------:R-:W-:-:S05]  /*0f20*/  VIADD R17, R17, 0x1 ;  /* 0x0000000111117836 */ /* 0x000fca0000000000 */
[----:B------:R-:W-:Y:S01]  /*0f30*/  ISETP.GE.AND P0, PT, R17, 0x4, PT ;  /* 0x000000041100780c */ /* 0x000fe20003f06270 */
[----:B--2---:R0:W-:-:S12]  /*0f40*/  ST.E desc[UR8][R14.64+0x180], R16 ;  /* 0x000180100e007985 */ /* 0x0041d8000c101908 */
[----:B------:R-:W-:Y:S05]  /*0f50*/  @!P0 BRA `(.L_x_6) ;  /* 0xfffffffc00788947 */ /* 0x000fea000383ffff */
[----:B------:R-:W2:Y:S04]  /*0f60*/  LD.E R12, desc[UR8][R20.64+0x180] ;  /* 0x00018008140c7980 */ /* 0x000ea8000c101900 */
[----:B------:R-:W2:Y:S04]  /*0f70*/  LD.E R13, desc[UR8][R20.64+0x184] ;  /* 0x00018408140d7980 */ /* 0x000ea8000c101900 */
[----:B0-----:R-:W2:Y:S04]  /*0f80*/  LD.E R14, desc[UR8][R20.64+0x188] ;  /* 0x00018808140e7980 */ /* 0x001ea8000c101900 */
[----:B------:R-:W2:Y:S01]  /*0f90*/  LD.E R15, desc[UR8][R20.64+0x18c] ;  /* 0x00018c08140f7980 */ /* 0x000ea2000c101900 */
[----:B------:R-:W-:-:S03]  /*0fa0*/  IMAD.MOV.U32 R17, RZ, RZ, RZ ;  /* 0x000000ffff117224 */ /* 0x000fc600078e00ff */
[----:B--2---:R0:W-:Y:S04]  /*0fb0*/  STS.128 [R2], R12 ;  /* 0x0000000c02007388 */ /* 0x0041e80000000c00 */
.L_x_9:
[----:B0-----:R-:W-:Y:S01]  /*0fc0*/  IMAD.MOV.U32 R12, RZ, RZ, 0x1 ;  /* 0x00000001ff0c7424 */ /* 0x001fe200078e00ff */
[----:B------:R-:W-:Y:S01]  /*0fd0*/  BSSY.RECONVERGENT B0, `(.L_x_7) ;  /* 0x000001b000007945 */ /* 0x000fe20003800200 */
[----:B------:R-:W-:Y:S01]  /*0fe0*/  IMAD.SHL.U32 R13, R17, 0x20, RZ ;  /* 0x00000020110d7824 */ /* 0x000fe200078e00ff */
[----:B------:R-:W-:Y:S02]  /*0ff0*/  PLOP3.LUT P1, PT, PT, PT, PT, 0x8, 0x80 ;  /* 0x000000000080781c */ /* 0x000fe40003f2e170 */
[----:B------:R-:W-:Y:S02]  /*1000*/  SHF.L.U32 R12, R12, R17, RZ ;  /* 0x000000110c0c7219 */ /* 0x000fe400000006ff */
[----:B-1----:R-:W-:Y:S02]  /*1010*/  SHF.R.S32.HI R14, RZ, 0x1f, R13 ;  /* 0x0000001fff0e7819 */ /* 0x002fe4000001140d */
[----:B------:R-:W-:Y:S01]  /*1020*/  LOP3.LUT P0, RZ, R3, R12, RZ, 0xc0, !PT ;  /* 0x0000000c03ff7212 */ /* 0x000fe2000780c0ff */
[----:B------:R-:W-:-:S04]  /*1030*/  IMAD.WIDE.U32 R12, R13, 0x4, R10 ;  /* 0x000000040d0c7825 */ /* 0x000fc800078e000a */
[----:B------:R-:W-:-:S04]  /*1040*/  IMAD.SHL.U32 R15, R14, 0x4, RZ ;  /* 0x000000040e0f7824 */ /* 0x000fc800078e00ff */
[----:B------:R-:W-:-:S04]  /*1050*/  IMAD.IADD R19, R13, 0x1, R15 ;  /* 0x000000010d137824 */ /* 0x000fc800078e020f */
[----:B------:R-:W-:Y:S05]  /*1060*/  @!P0 BRA `(.L_x_8) ;  /* 0x0000000000448947 */ /* 0x000fea0003800000 */
        /* <DEDUP_REMOVED lines=11> */
[----:B------:R-:W-:Y:S02]  /*1120*/  @P0 VIADD R8, R8, 0xffffffe0 ;  /* 0xffffffe008080836 */ /* 0x000fe40000000000 */
[----:B------:R-:W-:-:S03]  /*1130*/  @P0 VIADD R25, R25, 0x1 ;  /* 0x0000000119190836 */ /* 0x000fc60000000000 */
[----:B------:R-:W-:-:S13]  /*1140*/  ISETP.GE.U32.AND P1, PT, R8, 0x20, PT ;  /* 0x000000200800780c */ /* 0x000fda0003f26070 */
[----:B------:R-:W-:-:S04]  /*1150*/  @P1 VIADD R25, R25, 0x1 ;  /* 0x0000000119191836 */ /* 0x000fc80000000000 */
[----:B------:R-:W-:-:S05]  /*1160*/  IMAD.MOV.U32 R8, RZ, RZ, R25 ;  /* 0x000000ffff087224 */ /* 0x000fca00078e0019 */
[----:B------:R-:W-:-:S13]  /*1170*/  ISETP.LT.U32.AND P1, PT, R8, R31, PT ;  /* 0x0000001f0800720c */ /* 0x000fda0003f21070 */
.L_x_8:
[----:B------:R-:W-:Y:S05]  /*1180*/  BSYNC.RECONVERGENT B0 ;  /* 0x0000000000007941 */ /* 0x000fea0003800200 */
.L_x_7:
[----:B------:R-:W-:Y:S01]  /*1190*/  SEL R16, R16, RZ, P1 ;  /* 0x000000ff10107207 */ /* 0x000fe20000800000 */
[----:B------:R-:W-:-:S05]  /*11a0*/  @P1 IMAD.MOV.U32 R13, RZ, RZ, R19 ;  /* 0x000000ffff0d1224 */ /* 0x000fca00078e0013 */
[----:B------:R-:W2:Y:S01]  /*11b0*/  @P1 LDG.E.CONSTANT R16, desc[UR8][R12.64] ;  /* 0x000000080c101981 */ /* 0x000ea2000c1e9900 */
[----:B------:R-:W-:Y:S02]  /*11c0*/  SHF.R.S32.HI R15, RZ, 0x1f, R17 ;  /* 0x0000001fff0f7819 */ /* 0x000fe40000011411 */
[----:B------:R-:W-:-:S04]  /*11d0*/  LEA R14, P0, R17, R20, 0x2 ;  /* 0x00000014110e7211 */ /* 0x000fc800078010ff */
[C---:B------:R-:W-:Y:S02]  /*11e0*/  LEA.HI.X R15, R17.reuse, R21, R15, 0x2, P0 ;  /* 0x00000015110f7211 */ /* 0x040fe400000f140f */
[----:B------:R-:W-:-:S04]  /*11f0*/  IADD3 R17, PT, PT, R17, 0x1, RZ ;  /* 0x0000000111117810 */ /* 0x000fc80007ffe0ff */
[----:B------:R-:W-:Y:S01]  /*1200*/  ISETP.GE.AND P0, PT, R17, 0x4, PT ;  /* 0x000000041100780c */ /* 0x000fe20003f06270 */
[----:B--2---:R1:W-:-:S12]  /*1210*/  ST.E desc[UR8][R14.64+0x190], R16 ;  /* 0x000190100e007985 */ /* 0x0043d8000c101908 */
[----:B------:R-:W-:Y:S05]  /*1220*/  @!P0 BRA `(.L_x_9) ;  /* 0xfffffffc00648947 */ /* 0x000fea000383ffff */
[----:B-1----:R-:W-:-:S07]  /*1230*/  IMAD.MOV.U32 R15, RZ, RZ, RZ ;  /* 0x000000ffff0f7224 */ /* 0x002fce00078e00ff */
.L_x_10:
[----:B------:R-:W-:Y:S02]  /*1240*/  SHF.R.S32.HI R13, RZ, 0x1f, R15 ;  /* 0x0000001fff0d7819 */ /* 0x000fe4000001140f */
[----:B0-----:R-:W-:-:S04]  /*1250*/  LEA R12, P0, R15, R20, 0x2 ;  /* 0x000000140f0c7211 */ /* 0x001fc800078010ff */
[----:B------:R-:W-:-:S05]  /*1260*/  LEA.HI.X R13, R15, R21, R13, 0x2, P0 ;  /* 0x000000150f0d7211 */ /* 0x000fca00000f140d */
[----:B------:R-:W2:Y:S01]  /*1270*/  LD.E R12, desc[UR8][R12.64+0x190] ;  /* 0x000190080c0c7980 */ /* 0x000ea2000c101900 */
[C---:B------:R-:W-:Y:S02]  /*1280*/  IMAD.SHL.U32 R14, R15.reuse, 0x20, RZ ;  /* 0x000000200f0e7824 */ /* 0x040fe400078e00ff */
[----:B------:R-:W-:Y:S02]  /*1290*/  VIADD R15, R15, 0x1 ;  /* 0x000000010f0f7836 */ /* 0x000fe40000000000 */
[----:B------:R-:W-:-:S03]  /*12a0*/  IMAD R17, R14, 0x4, R29 ;  /* 0x000000040e117824 */ /* 0x000fc600078e021d */
[----:B------:R-:W-:Y:S02]  /*12b0*/  ISETP.GE.AND P0, PT, R15, 0x4, PT ;  /* 0x000000040f00780c */ /* 0x000fe40003f06270 */
[----:B--2---:R0:W-:Y:S11]  /*12c0*/  STS [R17], R12 ;  /* 0x0000000c11007388 */ /* 0x0041f60000000800 */
[----:B------:R-:W-:Y:S05]  /*12d0*/  @!P0 BRA `(.L_x_10) ;  /* 0xfffffffc00d88947 */ /* 0x000fea000383ffff */
[----:B------:R-:W-:Y:S01]  /*12e0*/  BAR.SYNC.DEFER_BLOCKING 0x0 ;  /* 0x0000000000007b1d */ /* 0x000fe20000010000 */
[----:B------:R-:W-:Y:S01]  /*12f0*/  ISETP.GT.U32.AND P0, PT, R9, RZ, PT ;  /* 0x000000ff0900720c */ /* 0x000fe20003f04070 */
[----:B------:R-:W-:-:S04]  /*1300*/  IMAD.WIDE.U32 R22, R31, 0x4, R22 ;  /* 0x000000041f167825 */ /* 0x000fc800078e0016 */
[----:B------:R-:W1:Y:S01]  /*1310*/  LDCU UR4, c[0x0][0x39c] ;  /* 0x00007380ff0477ac */ /* 0x000e620008000800 */
[----:B0-----:R-:W0:Y:S04]  /*1320*/  LDS.128 R12, [R0] ;  /* 0x00000000000c7984 */ /* 0x001e280000000c00 */
[----:B0-----:R-:W-:Y:S04]  /*1330*/  ST.E desc[UR8][R20.64], R12 ;  /* 0x0000000c14007985 */ /* 0x001fe8000c101908 */
[----:B------:R-:W-:Y:S04]  /*1340*/  ST.E desc[UR8][R20.64+0x4], R13 ;  /* 0x0000040d14007985 */ /* 0x000fe8000c101908 */
[----:B------:R-:W-:Y:S04]  /*1350*/  ST.E desc[UR8][R20.64+0x8], R14 ;  /* 0x0000080e14007985 */ /* 0x000fe8000c101908 */
[----:B------:R-:W-:Y:S04]  /*1360*/  ST.E desc[UR8][R20.64+0xc], R15 ;  /* 0x00000c0f14007985 */ /* 0x000fe8000c101908 */
[----:B------:R-:W0:Y:S04]  /*1370*/  LDS.128 R16, [R0+0x40] ;  /* 0x0000400000107984 */ /* 0x000e280000000c00 */
[----:B0-----:R-:W-:Y:S04]  /*1380*/  ST.E desc[UR8][R20.64+0x10], R16 ;  /* 0x0000101014007985 */ /* 0x001fe8000c101908 */
[----:B------:R1:W-:Y:S04]  /*1390*/  ST.E desc[UR8][R20.64+0x14], R17 ;  /* 0x0000141114007985 */ /* 0x0003e8000c101908 */
[----:B------:R-:W-:Y:S04]  /*13a0*/  ST.E desc[UR8][R20.64+0x18], R18 ;  /* 0x0000181214007985 */ /* 0x000fe8000c101908 */
[----:B------:R-:W-:Y:S04]  /*13b0*/  ST.E desc[UR8][R20.64+0x1c], R19 ;  /* 0x00001c1314007985 */ /* 0x000fe8000c101908 */
[----:B------:R-:W0:Y:S01]  /*13c0*/  LDS.128 R24, [R28] ;  /* 0x000000001c187984 */ /* 0x000e220000000c00 */
[----:B-1----:R-:W-:-:S04]  /*13d0*/  IMAD R17, R31, UR4, RZ ;  /* 0x000000041f117c24 */ /* 0x002fc8000f8e02ff */
[----:B------:R-:W-:-:S04]  /*13e0*/  IMAD.WIDE.U32 R16, R17, 0x4, R10 ;  /* 0x0000000411107825 */ /* 0x000fc800078e000a */
[----:B------:R-:W-:Y:S01]  /*13f0*/  IMAD.MOV.U32 R11, RZ, RZ, R28 ;  /* 0x000000ffff0b7224 */ /* 0x000fe200078e001c */
[----:B0-----:R-:W-:Y:S04]  /*1400*/  ST.E desc[UR8][R20.64+0x40], R24 ;  /* 0x0000401814007985 */ /* 0x001fe8000c101908 */
[----:B------:R-:W-:Y:S04]  /*1410*/  ST.E desc[UR8][R20.64+0x44], R25 ;  /* 0x0000441914007985 */ /* 0x000fe8000c101908 */
[----:B------:R-:W-:Y:S04]  /*1420*/  ST.E desc[UR8][R20.64+0x48], R26 ;  /* 0x0000481a14007985 */ /* 0x000fe8000c101908 */
[----:B------:R-:W-:Y:S04]  /*1430*/  ST.E desc[UR8][R20.64+0x4c], R27 ;  /* 0x00004c1b14007985 */ /* 0x000fe8000c101908 */
[----:B------:R-:W0:Y:S04]  /*1440*/  LDS.128 R12, [R28+0x80] ;  /* 0x000080001c0c7984 */ /* 0x000e280000000c00 */
[----:B0-----:R0:W-:Y:S04]  /*1450*/  ST.E desc[UR8][R20.64+0x50], R12 ;  /* 0x0000500c14007985 */ /* 0x0011e8000c101908 */
[----:B------:R0:W-:Y:S04]  /*1460*/  ST.E desc[UR8][R20.64+0x54], R13 ;  /* 0x0000540d14007985 */ /* 0x0001e8000c101908 */
[----:B------:R0:W-:Y:S04]  /*1470*/  ST.E desc[UR8][R20.64+0x58], R14 ;  /* 0x0000580e14007985 */ /* 0x0001e8000c101908 */
[----:B------:R0:W-:Y:S01]  /*1480*/  ST.E desc[UR8][R20.64+0x5c], R15 ;  /* 0x00005c0f14007985 */ /* 0x0001e2000c101908 */
[----:B------:R-:W-:Y:S05]  /*1490*/  @!P0 BRA `(.L_x_11) ;  /* 0x0000001000a88947 */ /* 0x000fea0003800000 */
[----:B------:R-:W-:Y:S01]  /*14a0*/  UMOV UR4, URZ ;  /* 0x000000ff00047c82 */ /* 0x000fe20008000000 */
[----:B------:R-:W-:Y:S01]  /*14b0*/  UMOV UR5, URZ ;  /* 0x000000ff00057c82 */ /* 0x000fe20008000000 */
[----:B------:R-:W-:Y:S01]  /*14c0*/  IMAD.MOV.U32 R34, RZ, RZ, R16 ;  /* 0x000000ffff227224 */ /* 0x000fe200078e0010 */
[----:B------:R-:W-:Y:S01]  /*14d0*/  LOP3.LUT R16, R2, 0x2000, RZ, 0x3c, !PT ;  /* 0x0000200002107812 */ /* 0x000fe200078e3cff */
[----:B------:R-:W-:Y:S01]  /*14e0*/  IMAD.MOV.U32 R24, RZ, RZ, R22 ;  /* 0x000000ffff187224 */ /* 0x000fe200078e0016 */
[----:B------:R-:W-:Y:S01]  /*14f0*/  LOP3.LUT R36, R29, 0x1000, RZ, 0x3c, !PT ;  /* 0x000010001d247812 */ /* 0x000fe200078e3cff */
[----:B------:R-:W-:Y:S02]  /*1500*/  VIADD R25, R23, UR4 ;  /* 0x0000000417197c36 */ /* 0x000fe40008000000 */
[----:B------:R-:W-:Y:S02]  /*1510*/  VIADD R35, R17, UR5 ;  /* 0x0000000511237c36 */ /* 0x000fe40008000000 */
[----:B------:R-:W-:-:S07]  /*1520*/  IMAD.MOV.U32 R2, RZ, RZ, R9 ;  /* 0x000000ffff027224 */ /* 0x000fce00078e0009 */
.L_x_20:
[----:B------:R-:W-:Y:S02]  /*1530*/  IMAD.MOV.U32 R22, RZ, RZ, R0 ;  /* 0x000000ffff167224 */ /* 0x000fe400078e0000 */
[----:B------:R-:W-:Y:S02]  /*1540*/  IMAD.MOV.U32 R23, RZ, RZ, R11 ;  /* 0x000000ffff177224 */ /* 0x000fe400078e000b */
[----:B0-----:R-:W-:-:S07]  /*1550*/  IMAD.MOV.U32 R0, RZ, RZ, RZ ;  /* 0x000000ffff007224 */ /* 0x001fce00078e00ff */
.L_x_19:
[----:B------:R-:W-:Y:S01]  /*1560*/  ISETP.NE.AND P0, PT, R0, 0x7, PT ;  /* 0x000000070000780c */ /* 0x000fe20003f05270 */
[----:B------:R-:W-:-:S12]  /*1570*/  IMAD.MOV.U32 R11, RZ, RZ, R16 ;  /* 0x000000ffff0b7224 */ /* 0x000fd800078e0010 */
[----:B0-----:R-:W-:Y:S05]  /*1580*/  @P0 BRA `(.L_x_12) ;  /* 0x0000000000700947 */ /* 0x001fea0003800000 */
[----:B------:R-:W-:Y:S02]  /*1590*/  IMAD.MOV.U32 R18, RZ, RZ, R20 ;  /* 0x000000ffff127224 */ /* 0x000fe400078e0014 */
[----:B------:R-:W-:-:S05]  /*15a0*/  IMAD.MOV.U32 R19, RZ, RZ, R21 ;  /* 0x000000ffff137224 */ /* 0x000fca00078e0015 */
[----:B0-----:R-:W2:Y:S04]  /*15b0*/  LD.E R12, desc[UR8][R18.64+0x180] ;  /* 0x00018008120c7980 */ /* 0x001ea8000c101900 */
[----:B------:R-:W2:Y:S04]  /*15c0*/  LD.E R13, desc[UR8][R18.64+0x184] ;  /* 0x00018408120d7980 */ /* 0x000ea8000c101900 */
[----:B------:R-:W2:Y:S04]  /*15d0*/  LD.E R14, desc[UR8][R18.64+0x188] ;  /* 0x00018808120e7980 */ /* 0x000ea8000c101900 */
[----:B------:R-:W2:Y:S01]  /*15e0*/  LD.E R15, desc[UR8][R18.64+0x18c] ;  /* 0x00018c08120f7980 */ /* 0x000ea2000c101900 */
[----:B------:R-:W-:-:S03]  /*15f0*/  IMAD.MOV.U32 R11, RZ, RZ, RZ ;  /* 0x000000ffff0b7224 */ /* 0x000fc600078e00ff */
[----:B--2---:R0:W-:Y:S04]  /*1600*/  STS.128 [R16], R12 ;  /* 0x0000000c10007388 */ /* 0x0041e80000000c00 */
.L_x_13:
[----:B0-----:R-:W-:Y:S02]  /*1610*/  SHF.R.S32.HI R13, RZ, 0x1f, R11 ;  /* 0x0000001fff0d7819 */ /* 0x001fe4000001140b */
[----:B-1----:R-:W-:-:S04]  /*1620*/  LEA R12, P0, R11, R20, 0x2 ;  /* 0x000000140b0c7211 */ /* 0x002fc800078010ff */
        /* <DEDUP_REMOVED lines=8> */
[----:B------:R-:W0:Y:S01]  /*16b0*/  LDCU UR4, c[0x0][0x3a8] ;  /* 0x00007500ff0477ac */ /* 0x000e220008000800 */
[----:B------:R-:W-:Y:S01]  /*16c0*/  BAR.SYNC.DEFER_BLOCKING 0x0 ;  /* 0x0000000000007b1d */ /* 0x000fe20000010000 */
[----:B------:R-:W-:Y:S02]  /*16d0*/  IADD3 R24, P0, PT, R24, 0x20, RZ ;  /* 0x0000002018187810 */ /* 0x000fe40007f1e0ff */
[----:B------:R-:W-:Y:S02]  /*16e0*/  LOP3.LUT R22, R22, 0x2000, RZ, 0x3c, !PT ;  /* 0x0000200016167812 */ /* 0x000fe400078e3cff */
[----:B------:R-:W-:Y:S01]  /*16f0*/  LOP3.LUT R23, R23, 0x1000, RZ, 0x3c, !PT ;  /* 0x0000100017177812 */ /* 0x000fe200078e3cff */
[----:B------:R-:W-:Y:S01]  /*1700*/  IMAD.X R25, RZ, RZ, R25, P0 ;  /* 0x000000ffff197224 */ /* 0x000fe200000e0619 */
[----:B------:R-:W-:Y:S02]  /*1710*/  LOP3.LUT R11, R16, 0x2000, RZ, 0x3c, !PT ;  /* 0x00002000100b7812 */ /* 0x000fe400078e3cff */
[----:B------:R-:W-:-:S02]  /*1720*/  LOP3.LUT R36, R36, 0x1000, RZ, 0x3c, !PT ;  /* 0x0000100024247812 */ /* 0x000fc400078e3cff */
[----:B0-----:R-:W-:-:S05]  /*1730*/  IADD3 R34, P1, PT, R34, UR4, RZ ;  /* 0x0000000422227c10 */ /* 0x001fca000ff3e0ff */
[----:B------:R-:W-:-:S08]  /*1740*/  IMAD.X R35, RZ, RZ, R35, P1 ;  /* 0x000000ffff237224 */ /* 0x000fd000008e0623 */
.L_x_12:
[----:B01----:R-:W0:Y:S01]  /*1750*/  I2F.U32.RP R15, 0x8 ;  /* 0x00000008000f7906 */ /* 0x003e220000209000 */
[----:B------:R-:W-:Y:S02]  /*1760*/  VIADD R14, R0, 0x1 ;  /* 0x00000001000e7836 */ /* 0x000fe40000000000 */
[----:B------:R-:W-:Y:S02]  /*1770*/  IMAD.MOV.U32 R12, RZ, RZ, RZ ;  /* 0x000000ffff0c7224 */ /* 0x000fe400078e00ff */
[----:B------:R-:W-:-:S03]  /*1780*/  IMAD.MOV.U32 R39, RZ, RZ, 0x84 ;  /* 0x00000084ff277424 */ /* 0x000fc600078e00ff */
[----:B------:R-:W1:Y:S08]  /*1790*/  I2F.U32.RP R16, 0x2 ;  /* 0x0000000200107906 */ /* 0x000e700000209000 */
[----:B0-----:R-:W0:Y:S08]  /*17a0*/  MUFU.RCP R15, R15 ;  /* 0x0000000f000f7308 */ /* 0x001e300000001000 */
[----:B-1----:R-:W1:Y:S01]  /*17b0*/  MUFU.RCP R16, R16 ;  /* 0x0000001000107308 */ /* 0x002e620000001000 */
[----:B0-----:R-:W-:Y:S01]  /*17c0*/  VIADD R18, R15, 0xffffffe ;  /* 0x0ffffffe0f127836 */ /* 0x001fe20000000000 */
[----:B------:R-:W-:-:S06]  /*17d0*/  IABS R15, R14 ;  /* 0x0000000e000f7213 */ /* 0x000fcc0000000000 */
[----:B------:R-:W0:Y:S01]  /*17e0*/  F2I.FTZ.U32.TRUNC.NTZ R13, R18 ;  /* 0x00000012000d7305 */ /* 0x000e22000021f000 */
[----:B-1----:R-:W-:Y:S02]  /*17f0*/  VIADD R17, R16, 0xffffffe ;  /* 0x0ffffffe10117836 */ /* 0x002fe40000000000 */
[----:B0-----:R-:W-:-:S04]  /*1800*/  IMAD.U32 R19, R13, -0x8, RZ ;  /* 0xfffffff80d137824 */ /* 0x001fc800078e00ff */
[----:B------:R-:W-:Y:S02]  /*1810*/  IMAD.HI.U32 R38, R13, R19, R12 ;  /* 0x000000130d267227 */ /* 0x000fe400078e000c */
[----:B------:R-:W0:Y:S04]  /*1820*/  F2I.FTZ.U32.TRUNC.NTZ R13, R17 ;  /* 0x00000011000d7305 */ /* 0x000e28000021f000 */
[----:B------:R-:W-:-:S04]  /*1830*/  IMAD.HI.U32 R38, R38, R15, RZ ;  /* 0x0000000f26267227 */ /* 0x000fc800078e00ff */
[----:B------:R-:W-:-:S05]  /*1840*/  IMAD R38, R38, -0x8, R15 ;  /* 0xfffffff826267824 */ /* 0x000fca00078e020f */
[----:B------:R-:W-:Y:S01]  /*1850*/  ISETP.GE.U32.AND P0, PT, R38, 0x8, PT ;  /* 0x000000082600780c */ /* 0x000fe20003f06070 */
[----:B0-----:R-:W-:-:S04]  /*1860*/  IMAD.U32 R19, R13, -0x2, RZ ;  /* 0xfffffffe0d137824 */ /* 0x001fc800078e00ff */
[----:B------:R-:W-:-:S06]  /*1870*/  IMAD.HI.U32 R12, R13, R19, R12 ;  /* 0x000000130d0c7227 */ /* 0x000fcc00078e000c */
[----:B------:R-:W-:-:S04]  /*1880*/  IMAD.HI.U32 R37, R12, R15, RZ ;  /* 0x0000000f0c257227 */ /* 0x000fc800078e00ff */
[----:B------:R-:W-:Y:S01]  /*1890*/  @P0 VIADD R38, R38, 0xfffffff8 ;  /* 0xfffffff826260836 */ /* 0x000fe20000000000 */
[----:B------:R-:W-:Y:S01]  /*18a0*/  ISETP.GE.AND P0, PT, R14, RZ, PT ;  /* 0x000000ff0e00720c */ /* 0x000fe20003f06270 */
[----:B------:R-:W-:-:S03]  /*18b0*/  IMAD R37, R37, -0x2, R15 ;  /* 0xfffffffe25257824 */ /* 0x000fc600078e020f */
[----:B------:R-:W-:Y:S02]  /*18c0*/  ISETP.GE.U32.AND P2, PT, R38, 0x8, PT ;  /* 0x000000082600780c */ /* 0x000fe40003f46070 */
[----:B------:R-:W-:-:S11]  /*18d0*/  ISETP.GE.U32.AND P1, PT, R37, 0x2, PT ;  /* 0x000000022500780c */ /* 0x000fd60003f26070 */
[----:B------:R-:W-:Y:S02]  /*18e0*/  @P2 VIADD R38, R38, 0xfffffff8 ;  /* 0xfffffff826262836 */ /* 0x000fe40000000000 */
[----:B------:R-:W-:Y:S02]  /*18f0*/  @P1 VIADD R37, R37, 0xfffffffe ;  /* 0xfffffffe25251836 */ /* 0x000fe40000000000 */
[----:B------:R-:W-:-:S03]  /*1900*/  IMAD.MOV.U32 R12, RZ, RZ, R38 ;  /* 0x000000ffff0c7224 */ /* 0x000fc600078e0026 */
[----:B------:R-:W-:Y:S01]  /*1910*/  ISETP.GE.U32.AND P1, PT, R37, 0x2, PT ;  /* 0x000000022500780c */ /* 0x000fe20003f26070 */
[----:B------:R-:W-:-:S04]  /*1920*/  @!P0 IMAD.MOV R12, RZ, RZ, -R12 ;  /* 0x000000ffff0c8224 */ /* 0x000fc800078e0a0c */
[----:B------:R-:W-:-:S04]  /*1930*/  IMAD R13, R12, 0x84, RZ ;  /* 0x000000840c0d7824 */ /* 0x000fc800078e02ff */
[----:B------:R-:W-:-:S04]  /*1940*/  IMAD R13, R13, 0x4, R22 ;  /* 0x000000040d0d7824 */ /* 0x000fc800078e0216 */
[----:B------:R-:W-:Y:S02]  /*1950*/  @P1 VIADD R37, R37, 0xfffffffe ;  /* 0xfffffffe25251836 */ /* 0x000fe40000000000 */
[----:B------:R-:W0:Y:S02]  /*1960*/  LDS.128 R12, [R13] ;  /* 0x000000000d0c7984 */ /* 0x000e240000000c00 */
[--C-:B------:R-:W-:Y:S02]  /*1970*/  IMAD.MOV.U32 R17, RZ, RZ, R37.reuse ;  /* 0x000000ffff117224 */ /* 0x100fe400078e0025 */
[----:B------:R-:W-:Y:S02]  /*1980*/  IMAD.MOV.U32 R19, RZ, RZ, R37 ;  /* 0x000000ffff137224 */ /* 0x000fe400078e0025 */
[----:B------:R-:W-:Y:S02]  /*1990*/  @!P0 IMAD.MOV R17, RZ, RZ, -R17 ;  /* 0x000000ffff118224 */ /* 0x000fe400078e0a11 */
[--C-:B------:R-:W-:Y:S01]  /*19a0*/  IMAD.MOV.U32 R27, RZ, RZ, R37.reuse ;  /* 0x000000ffff1b7224 */ /* 0x100fe200078e0025 */
[----:B------:R-:W-:Y:S01]  /*19b0*/  @!P0 IADD3 R19, PT, PT, -R19, RZ, RZ ;  /* 0x000000ff13138210 */ /* 0x000fe20007ffe1ff */
[----:B------:R-:W-:Y:S01]  /*19c0*/  IMAD.MOV.U32 R43, RZ, RZ, R37 ;  /* 0x000000ffff2b7224 */ /* 0x000fe200078e0025 */
[----:B------:R-:W-:Y:S01]  /*19d0*/  SHF.R.S32.HI R16, RZ, 0x1f, R17 ;  /* 0x0000001fff107819 */ /* 0x000fe20000011411 */
[----:B------:R-:W-:Y:S01]  /*19e0*/  @!P0 IMAD.MOV R27, RZ, RZ, -R27 ;  /* 0x000000ffff1b8224 */ /* 0x000fe200078e0a1b */
[----:B------:R-:W-:Y:S01]  /*19f0*/  LEA R40, P1, R17, R20, 0x5 ;  /* 0x0000001411287211 */ /* 0x000fe200078228ff */
[----:B------:R-:W-:Y:S01]  /*1a00*/  @!P0 IMAD.MOV R43, RZ, RZ, -R43 ;  /* 0x000000ffff2b8224 */ /* 0x000fe200078e0a2b */
[----:B------:R-:W-:-:S02]  /*1a10*/  SHF.R.S32.HI R26, RZ, 0x1f, R19 ;  /* 0x0000001fff1a7819 */ /* 0x000fc40000011413 */
[-C--:B------:R-:W-:Y:S01]  /*1a20*/  LEA.HI.X R41, R17, R21.reuse, R16, 0x5, P1 ;  /* 0x0000001511297211 */ /* 0x080fe200008f2c10 */
[----:B------:R-:W-:Y:S01]  /*1a30*/  IMAD.MOV.U32 R17, RZ, RZ, R37 ;  /* 0x000000ffff117224 */ /* 0x000fe200078e0025 */
[-C--:B------:R-:W-:Y:S01]  /*1a40*/  LEA R30, P2, R19, R20.reuse, 0x5 ;  /* 0x00000014131e7211 */ /* 0x080fe200078428ff */
[----:B------:R-:W-:Y:S01]  /*1a50*/  IMAD.MOV.U32 R16, RZ, RZ, R38 ;  /* 0x000000ffff107224 */ /* 0x000fe200078e0026 */
[----:B------:R-:W-:Y:S01]  /*1a60*/  SHF.R.S32.HI R29, RZ, 0x1f, R27 ;  /* 0x0000001fff1d7819 */ /* 0x000fe2000001141b */
[----:B------:R-:W-:Y:S01]  /*1a70*/  @!P0 IMAD.MOV R17, RZ, RZ, -R17 ;  /* 0x000000ffff118224 */ /* 0x000fe200078e0a11 */
[-C--:B------:R-:W-:Y:S01]  /*1a80*/  LEA R28, P3, R27, R20.reuse, 0x5 ;  /* 0x000000141b1c7211 */ /* 0x080fe200078628ff */
[----:B------:R-:W-:Y:S01]  /*1a90*/  @!P0 IMAD.MOV R16, RZ, RZ, -R16 ;  /* 0x000000ffff108224 */ /* 0x000fe200078e0a10 */
[----:B------:R-:W-:Y:S02]  /*1aa0*/  LEA.HI.X R31, R19, R21, R26, 0x5, P2 ;  /* 0x00000015131f7211 */ /* 0x000fe400010f2c1a */
[----:B------:R-:W-:Y:S01]  /*1ab0*/  SHF.R.S32.HI R18, RZ, 0x1f, R17 ;  /* 0x0000001fff127819 */ /* 0x000fe20000011411 */
[----:B------:R-:W-:Y:S01]  /*1ac0*/  IMAD R39, R16, R39, 0x10 ;  /* 0x0000001010277424 */ /* 0x000fe200078e0227 */
[----:B------:R-:W-:-:S02]  /*1ad0*/  LEA R32, P1, R17, R20, 0x5 ;  /* 0x0000001411207211 */ /* 0x000fc400078228ff */
[-C--:B------:R-:W-:Y:S01]  /*1ae0*/  LEA.HI.X R29, R27, R21.reuse, R29, 0x5, P3 ;  /* 0x000000151b1d7211 */ /* 0x080fe200018f2c1d */
[----:B------:R-:W-:Y:S01]  /*1af0*/  IMAD R16, R39, 0x4, R22 ;  /* 0x0000000427107824 */ /* 0x000fe200078e0216 */
[----:B------:R-:W-:Y:S01]  /*1b00*/  LEA.HI.X R33, R17, R21, R18, 0x5, P1 ;  /* 0x0000001511217211 */ /* 0x000fe200008f2c12 */
[--C-:B------:R-:W-:Y:S02]  /*1b10*/  IMAD.MOV.U32 R27, RZ, RZ, R37.reuse ;  /* 0x000000ffff1b7224 */ /* 0x100fe400078e0025 */
[----:B------:R-:W-:Y:S02]  /*1b20*/  IMAD.MOV.U32 R39, RZ, RZ, R37 ;  /* 0x000000ffff277224 */ /* 0x000fe400078e0025 */
[----:B------:R-:W-:Y:S01]  /*1b30*/  @!P0 IMAD.MOV R27, RZ, RZ, -R27 ;  /* 0x000000ffff1b8224 */ /* 0x000fe200078e0a1b */
[----:B0-----:R0:W-:Y:S01]  /*1b40*/  ST.E desc[UR8][R40.64], R12 ;  /* 0x0000000c28007985 */ /* 0x0011e2000c101908 */
[----:B------:R-:W-:-:S03]  /*1b50*/  @!P0 IMAD.MOV R39, RZ, RZ, -R39 ;  /* 0x000000ffff278224 */ /* 0x000fc600078e0a27 */
[----:B------:R-:W-:Y:S01]  /*1b60*/  SHF.R.S32.HI R42, RZ, 0x1f, R27 ;  /* 0x0000001fff2a7819 */ /* 0x000fe2000001141b */
[----:B------:R1:W-:Y:S01]  /*1b70*/  ST.E desc[UR8][R32.64+0x4], R13 ;  /* 0x0000040d20007985 */ /* 0x0003e2000c101908 */
[----:B------:R-:W-:-:S03]  /*1b80*/  LEA R26, P1, R27, R20, 0x5 ;  /* 0x000000141b1a7211 */ /* 0x000fc600078228ff */
[----:B------:R2:W-:Y:S01]  /*1b90*/  ST.E desc[UR8][R30.64+0x8], R14 ;  /* 0x0000080e1e007985 */ /* 0x0005e2000c101908 */
[----:B------:R-:W-:-:S03]  /*1ba0*/  LEA.HI.X R27, R27, R21, R42, 0x5, P1 ;  /* 0x000000151b1b7211 */ /* 0x000fc600008f2c2a */
[----:B------:R3:W-:Y:S01]  /*1bb0*/  ST.E desc[UR8][R28.64+0xc], R15 ;  /* 0x00000c0f1c007985 */ /* 0x0007e2000c101908 */
[--C-:B0-----:R-:W-:Y:S02]  /*1bc0*/  IMAD.MOV.U32 R12, RZ, RZ, R38.reuse ;  /* 0x000000ffff0c7224 */ /* 0x101fe400078e0026 */
[----:B------:R-:W-:Y:S01]  /*1bd0*/  @!P0 IMAD.MOV R38, RZ, RZ, -R38 ;  /* 0x000000ffff268224 */ /* 0x000fe200078e0a26 */
[----:B------:R-:W0:Y:S01]  /*1be0*/  LDS.128 R16, [R16] ;  /* 0x0000000010107984 */ /* 0x000e220000000c00 */
[--C-:B-1----:R-:W-:Y:S02]  /*1bf0*/  IMAD.MOV.U32 R13, RZ, RZ, R37.reuse ;  /* 0x000000ffff0d7224 */ /* 0x102fe400078e0025 */
[----:B------:R-:W-:Y:S01]  /*1c00*/  IMAD.MOV.U32 R33, RZ, RZ, R37 ;  /* 0x000000ffff217224 */ /* 0x000fe200078e0025 */
[----:B--2---:R-:W-:Y:S01]  /*1c10*/  SHF.R.S32.HI R14, RZ, 0x1f, R39 ;  /* 0x0000001fff0e7819 */ /* 0x004fe20000011427 */
[----:B------:R-:W-:Y:S01]  /*1c20*/  @!P0 IMAD.MOV R13, RZ, RZ, -R13 ;  /* 0x000000ffff0d8224 */ /* 0x000fe200078e0a0d */
[----:B------:R-:W-:Y:S01]  /*1c30*/  LEA R38, R38, 0x20, 0x7 ;  /* 0x0000002026267811 */ /* 0x000fe200078e38ff */
[----:B------:R-:W-:Y:S01]  /*1c40*/  @!P0 IMAD.MOV R33, RZ, RZ, -R33 ;  /* 0x000000ffff218224 */ /* 0x000fe200078e0a21 */
[----:B---3--:R-:W-:Y:S01]  /*1c50*/  LEA R28, P1, R39, R20, 0x5 ;  /* 0x00000014271c7211 */ /* 0x008fe200078228ff */
[----:B------:R-:W-:Y:S01]  /*1c60*/  @!P0 IMAD.MOV R12, RZ, RZ, -R12 ;  /* 0x000000ffff0c8224 */ /* 0x000fe200078e0a0c */
[----:B------:R-:W-:-:S02]  /*1c70*/  SHF.R.S32.HI R15, RZ, 0x1f, R13 ;  /* 0x0000001fff0f7819 */ /* 0x000fc4000001140d */
[-C--:B------:R-:W-:Y:S01]  /*1c80*/  LEA R30, P2, R13, R20.reuse, 0x5 ;  /* 0x000000140d1e7211 */ /* 0x080fe200078428ff */
[----:B------:R-:W-:Y:S01]  /*1c90*/  IMAD.SHL.U32 R12, R12, 0x80, RZ ;  /* 0x000000800c0c7824 */ /* 0x000fe200078e00ff */
[----:B------:R-:W-:Y:S02]  /*1ca0*/  SHF.R.S32.HI R40, RZ, 0x1f, R33 ;  /* 0x0000001fff287819 */ /* 0x000fe40000011421 */
[----:B------:R-:W-:Y:S01]  /*1cb0*/  LEA R32, P3, R33, R20, 0x5 ;  /* 0x0000001421207211 */ /* 0x000fe200078628ff */
[----:B------:R-:W-:Y:S01]  /*1cc0*/  IMAD R12, R12, 0x4, R23 ;  /* 0x000000040c0c7824 */ /* 0x000fe200078e0217 */
[-C--:B------:R-:W-:Y:S01]  /*1cd0*/  LEA.HI.X R29, R39, R21.reuse, R14, 0x5, P1 ;  /* 0x00000015271d7211 */ /* 0x080fe200008f2c0e */
[----:B------:R-:W-:Y:S01]  /*1ce0*/  IMAD.MOV.U32 R39, RZ, RZ, R37 ;  /* 0x000000ffff277224 */ /* 0x000fe200078e0025 */
[-C--:B------:R-:W-:Y:S02]  /*1cf0*/  LEA.HI.X R31, R13, R21.reuse, R15, 0x5, P2 ;  /* 0x000000150d1f7211 */ /* 0x080fe400010f2c0f */
[----:B------:R-:W-:Y:S01]  /*1d00*/  LEA.HI.X R33, R33, R21, R40, 0x5, P3 ;  /* 0x0000001521217211 */ /* 0x000fe200018f2c28 */
[----:B------:R-:W-:-:S05]  /*1d10*/  @!P0 IMAD.MOV R39, RZ, RZ, -R39 ;  /* 0x000000ffff278224 */ /* 0x000fca00078e0a27 */
[----:B------:R-:W-:Y:S02]  /*1d20*/  SHF.R.S32.HI R41, RZ, 0x1f, R39 ;  /* 0x0000001fff297819 */ /* 0x000fe40000011427 */
[----:B------:R-:W-:-:S04]  /*1d30*/  LEA R40, P1, R39, R20, 0x5 ;  /* 0x0000001427287211 */ /* 0x000fc800078228ff */
[----:B------:R-:W-:Y:S01]  /*1d40*/  LEA.HI.X R41, R39, R21, R41, 0x5, P1 ;  /* 0x0000001527297211 */ /* 0x000fe200008f2c29 */
[----:B------:R-:W-:-:S04]  /*1d50*/  IMAD.MOV.U32 R39, RZ, RZ, R37 ;  /* 0x000000ffff277224 */ /* 0x000fc800078e0025 */
[----:B------:R-:W-:Y:S01]  /*1d60*/  @!P0 IMAD.MOV R39, RZ, RZ, -R39 ;  /* 0x000000ffff278224 */ /* 0x000fe200078e0a27 */
[----:B0-----:R0:W-:Y:S04]  /*1d70*/  ST.E desc[UR8][R26.64+0x10], R16 ;  /* 0x000010101a007985 */ /* 0x0011e8000c101908 */
[----:B------:R1:W-:Y:S04]  /*1d80*/  ST.E desc[UR8][R28.64+0x14], R17 ;  /* 0x000014111c007985 */ /* 0x0003e8000c101908 */
[----:B------:R2:W-:Y:S04]  /*1d90*/  ST.E desc[UR8][R30.64+0x18], R18 ;  /* 0x000018121e007985 */ /* 0x0005e8000c101908 */
[----:B------:R3:W-:Y:S01]  /*1da0*/  ST.E desc[UR8][R32.64+0x1c], R19 ;  /* 0x00001c1320007985 */ /* 0x0007e2000c101908 */
[----:B0-----:R-:W-:Y:S01]  /*1db0*/  IMAD.MOV.U32 R27, RZ, RZ, R37 ;  /* 0x000000ffff1b7224 */ /* 0x001fe200078e0025 */
[----:B------:R-:W-:-:S02]  /*1dc0*/  SHF.R.S32.HI R16, RZ, 0x1f, R43 ;  /* 0x0000001fff107819 */ /* 0x000fc4000001142b */
[----:B------:R-:W0:Y:S01]  /*1dd0*/  LDS.128 R12, [R12] ;  /* 0x000000000c0c7984 */ /* 0x000e220000000c00 */
[----:B-1----:R-:W-:Y:S02]  /*1de0*/  IMAD.MOV.U32 R17, RZ, RZ, R37 ;  /* 0x000000ffff117224 */ /* 0x002fe400078e0025 */
[----:B------:R-:W-:Y:S01]  /*1df0*/  @!P0 IMAD.MOV R27, RZ, RZ, -R27 ;  /* 0x000000ffff1b8224 */ /* 0x000fe200078e0a1b */
[----:B--2---:R-:W-:Y:S01]  /*1e00*/  LEA R30, P1, R43, R20, 0x5 ;  /* 0x000000142b1e7211 */ /* 0x004fe200078228ff */
[----:B------:R-:W-:-:S03]  /*1e10*/  @!P0 IMAD.MOV R17, RZ, RZ, -R17 ;  /* 0x000000ffff118224 */ /* 0x000fc600078e0a11 */
[----:B---3--:R-:W-:Y:S01]  /*1e20*/  SHF.R.S32.HI R19, RZ, 0x1f, R27 ;  /* 0x0000001fff137819 */ /* 0x008fe2000001141b */
[----:B------:R-:W-:Y:S01]  /*1e30*/  IMAD.MOV.U32 R33, RZ, RZ, R37 ;  /* 0x000000ffff217224 */ /* 0x000fe200078e0025 */
[----:B------:R-:W-:Y:S02]  /*1e40*/  SHF.R.S32.HI R18, RZ, 0x1f, R17 ;  /* 0x0000001fff127819 */ /* 0x000fe40000011411 */
[-C--:B------:R-:W-:Y:S01]  /*1e50*/  LEA R28, P2, R17, R20.reuse, 0x5 ;  /* 0x00000014111c7211 */ /* 0x080fe200078428ff */
[----:B------:R-:W-:Y:S01]  /*1e60*/  @!P0 IMAD.MOV R33, RZ, RZ, -R33 ;  /* 0x000000ffff218224 */ /* 0x000fe200078e0a21 */
[----:B------:R-:W-:Y:S02]  /*1e70*/  LEA R26, P3, R27, R20, 0x5 ;  /* 0x000000141b1a7211 */ /* 0x000fe400078628ff */
[-C--:B------:R-:W-:Y:S01]  /*1e80*/  LEA.HI.X R31, R43, R21.reuse, R16, 0x5, P1 ;  /* 0x000000152b1f7211 */ /* 0x080fe200008f2c10 */
[----:B------:R-:W-:Y:S01]  /*1e90*/  IMAD R16, R38, 0x4, R23 ;  /* 0x0000000426107824 */ /* 0x000fe200078e0217 */
[----:B------:R-:W-:-:S02]  /*1ea0*/  LEA.HI.X R29, R17, R21, R18, 0x5, P2 ;  /* 0x00000015111d7211 */ /* 0x000fc400010f2c12 */
[----:B------:R-:W-:Y:S02]  /*1eb0*/  LEA.HI.X R27, R27, R21, R19, 0x5, P3 ;  /* 0x000000151b1b7211 */ /* 0x000fe400018f2c13 */
[----:B------:R-:W-:Y:S02]  /*1ec0*/  SHF.R.S32.HI R38, RZ, 0x1f, R33 ;  /* 0x0000001fff267819 */ /* 0x000fe40000011421 */
[----:B------:R-:W-:-:S04]  /*1ed0*/  LEA R32, P1, R33, R20, 0x5 ;  /* 0x0000001421207211 */ /* 0x000fc800078228ff */
[----:B------:R-:W-:Y:S01]  /*1ee0*/  LEA.HI.X R33, R33, R21, R38, 0x5, P1 ;  /* 0x0000001521217211 */ /* 0x000fe200008f2c26 */
[----:B0-----:R-:W-:Y:S04]  /*1ef0*/  ST.E desc[UR8][R40.64+0x40], R12 ;  /* 0x0000400c28007985 */ /* 0x001fe8000c101908 */
[----:B------:R0:W-:Y:S04]  /*1f00*/  ST.E desc[UR8][R30.64+0x44], R13 ;  /* 0x0000440d1e007985 */ /* 0x0001e8000c101908 */
[----:B------:R1:W-:Y:S04]  /*1f10*/  ST.E desc[UR8][R28.64+0x48], R14 ;  /* 0x0000480e1c007985 */ /* 0x0003e8000c101908 */
[----:B------:R2:W-:Y:S04]  /*1f20*/  ST.E desc[UR8][R26.64+0x4c], R15 ;  /* 0x00004c0f1a007985 */ /* 0x0005e8000c101908 */
[----:B------:R-:W3:Y:S01]  /*1f30*/  LDS.128 R16, [R16] ;  /* 0x0000000010107984 */ /* 0x000ee20000000c00 */
[----:B0-----:R-:W-:-:S02]  /*1f40*/  IMAD.MOV.U32 R13, RZ, RZ, R37 ;  /* 0x000000ffff0d7224 */ /* 0x001fc400078e0025 */
[----:B------:R-:W-:Y:S01]  /*1f50*/  @!P0 IMAD.MOV R37, RZ, RZ, -R37 ;  /* 0x000000ffff258224 */ /* 0x000fe200078e0a25 */
[----:B-1----:R-:W-:Y:S01]  /*1f60*/  SHF.R.S32.HI R28, RZ, 0x1f, R39 ;  /* 0x0000001fff1c7819 */ /* 0x002fe20000011427 */
[----:B------:R-:W-:Y:S01]  /*1f70*/  @!P0 IMAD.MOV R13, RZ, RZ, -R13 ;  /* 0x000000ffff0d8224 */ /* 0x000fe200078e0a0d */
[-C--:B------:R-:W-:Y:S02]  /*1f80*/  LEA R14, P1, R39, R20.reuse, 0x5 ;  /* 0x00000014270e7211 */ /* 0x080fe400078228ff */
[----:B--2---:R-:W-:Y:S02]  /*1f90*/  SHF.R.S32.HI R15, RZ, 0x1f, R37 ;  /* 0x0000001fff0f7819 */ /* 0x004fe40000011425 */
[-C--:B------:R-:W-:Y:S02]  /*1fa0*/  LEA R26, P0, R37, R20.reuse, 0x5 ;  /* 0x00000014251a7211 */ /* 0x080fe400078028ff */
[----:B------:R-:W-:Y:S02]  /*1fb0*/  SHF.R.S32.HI R29, RZ, 0x1f, R13 ;  /* 0x0000001fff1d7819 */ /* 0x000fe4000001140d */
[----:B------:R-:W-:-:S02]  /*1fc0*/  LEA R12, P2, R13, R20, 0x5 ;  /* 0x000000140d0c7211 */ /* 0x000fc400078428ff */
[-C--:B------:R-:W-:Y:S02]  /*1fd0*/  LEA.HI.X R27, R37, R21.reuse, R15, 0x5, P0 ;  /* 0x00000015251b7211 */ /* 0x080fe400000f2c0f */
[-C--:B------:R-:W-:Y:S02]  /*1fe0*/  LEA.HI.X R15, R39, R21.reuse, R28, 0x5, P1 ;  /* 0x00000015270f7211 */ /* 0x080fe400008f2c1c */
[----:B------:R-:W-:Y:S02]  /*1ff0*/  LEA.HI.X R13, R13, R21, R29, 0x5, P2 ;  /* 0x000000150d0d7211 */ /* 0x000fe400010f2c1d */
[----:B------:R-:W-:Y:S01]  /*2000*/  ISETP.NE.AND P0, PT, R0, RZ, PT ;  /* 0x000000ff0000720c */ /* 0x000fe20003f05270 */
[----:B---3--:R0:W-:Y:S04]  /*2010*/  ST.E desc[UR8][R32.64+0x50], R16 ;  /* 0x0000501020007985 */ /* 0x0081e8000c101908 */
[----:B------:R0:W-:Y:S04]  /*2020*/  ST.E desc[UR8][R26.64+0x54], R17 ;  /* 0x000054111a007985 */ /* 0x0001e8000c101908 */
[----:B------:R0:W-:Y:S04]  /*2030*/  ST.E desc[UR8][R14.64+0x58], R18 ;  /* 0x000058120e007985 */ /* 0x0001e8000c101908 */
[----:B------:R0:W-:Y:S01]  /*2040*/  ST.E desc[UR8][R12.64+0x5c], R19 ;  /* 0x00005c130c007985 */ /* 0x0001e2000c101908 */
[----:B------:R-:W-:Y:S05]  /*2050*/  @P0 BRA `(.L_x_14) ;  /* 0x0000000000840947 */ /* 0x000fea0003800000 */
[----:B0-----:R-:W-:Y:S01]  /*2060*/  IMAD.MOV.U32 R17, RZ, RZ, RZ ;  /* 0x000000ffff117224 */ /* 0x001fe200078e00ff */
[----:B------:R-:W0:Y:S06]  /*2070*/  LDCU UR4, c[0x0][0x3a4] ;  /* 0x00007480ff0477ac */ /* 0x000e2c0008000800 */
.L_x_15:
[----:B------:R-:W-:Y:S02]  /*2080*/  IMAD.MOV.U32 R12, RZ, RZ, 0x1 ;  /* 0x00000001ff0c7424 */ /* 0x000fe400078e00ff */
[----:B0-----:R-:W-:-:S03]  /*2090*/  IMAD R13, R17, UR4, RZ ;  /* 0x00000004110d7c24 */ /* 0x001fc6000f8e02ff */
[----:B------:R-:W-:-:S04]  /*20a0*/  SHF.L.U32 R12, R12, R17, RZ ;  /* 0x000000110c0c7219 */ /* 0x000fc800000006ff */
[----:B------:R-:W-:Y:S02]  /*20b0*/  LOP3.LUT P0, RZ, R5, R12, RZ, 0xc0, !PT ;  /* 0x0000000c05ff7212 */ /* 0x000fe4000780c0ff */
[----:B------:R-:W-:-:S05]  /*20c0*/  IADD3 R12, P1, PT, R13, R24, RZ ;  /* 0x000000180d0c7210 */ /* 0x000fca0007f3e0ff */
[----:B------:R-:W-:-:S06]  /*20d0*/  IMAD.X R13, RZ, RZ, R25, P1 ;  /* 0x000000ffff0d7224 */ /* 0x000fcc00008e0619 */
[----:B-1----:R-:W2:Y:S01]  /*20e0*/  @P0 LDG.E.CONSTANT R9, desc[UR8][R12.64] ;  /* 0x000000080c090981 */ /* 0x002ea2000c1e9900 */
[----:B------:R-:W-:Y:S02]  /*20f0*/  SHF.R.S32.HI R15, RZ, 0x1f, R17 ;  /* 0x0000001fff0f7819 */ /* 0x000fe40000011411 */
[----:B------:R-:W-:-:S04]  /*2100*/  LEA R14, P0, R17, R20, 0x2 ;  /* 0x00000014110e7211 */ /* 0x000fc800078010ff */
[C---:B------:R-:W-:Y:S01]  /*2110*/  LEA.HI.X R15, R17.reuse, R21, R15, 0x2, P0 ;  /* 0x00000015110f7211 */ /* 0x040fe200000f140f */
[----:B------:R-:W-:-:S05]  /*2120*/  VIADD R17, R17, 0x1 ;  /* 0x0000000111117836 */ /* 0x000fca0000000000 */
[----:B------:R-:W-:Y:S01]  /*2130*/  ISETP.GE.AND P0, PT, R17, 0x4, PT ;  /* 0x000000041100780c */ /* 0x000fe20003f06270 */
[----:B--2---:R1:W-:-:S12]  /*2140*/  ST.E desc[UR8][R14.64+0x180], R9 ;  /* 0x000180090e007985 */ /* 0x0043d8000c101908 */
[----:B------:R-:W-:Y:S05]  /*2150*/  @!P0 BRA `(.L_x_15) ;  /* 0xfffffffc00c88947 */ /* 0x000fea000383ffff */
[----:B------:R-:W-:-:S07]  /*2160*/  IMAD.MOV.U32 R17, RZ, RZ, RZ ;  /* 0x000000ffff117224 */ /* 0x000fce00078e00ff */
.L_x_16:
[----:B------:R-:W-:Y:S02]  /*2170*/  IMAD.MOV.U32 R12, RZ, RZ, 0x1 ;  /* 0x00000001ff0c7424 */ /* 0x000fe400078e00ff */
[----:B------:R-:W-:-:S03]  /*2180*/  IMAD.SHL.U32 R13, R17, 0x20, RZ ;  /* 0x00000020110d7824 */ /* 0x000fc600078e00ff */
[----:B------:R-:W-:Y:S02]  /*2190*/  SHF.L.U32 R12, R12, R17, RZ ;  /* 0x000000110c0c7219 */ /* 0x000fe400000006ff */
[----:B-12---:R-:W-:Y:S02]  /*21a0*/  SHF.R.S32.HI R14, RZ, 0x1f, R13 ;  /* 0x0000001fff0e7819 */ /* 0x006fe4000001140d */
[----:B------:R-:W-:Y:S01]  /*21b0*/  LOP3.LUT P0, RZ, R3, R12, RZ, 0xc0, !PT ;  /* 0x0000000c03ff7212 */ /* 0x000fe2000780c0ff */
[----:B------:R-:W-:-:S04]  /*21c0*/  IMAD.WIDE.U32 R12, R13, 0x4, R34 ;  /* 0x000000040d0c7825 */ /* 0x000fc800078e0022 */
[----:B------:R-:W-:-:S04]  /*21d0*/  IMAD.SHL.U32 R15, R14, 0x4, RZ ;  /* 0x000000040e0f7824 */ /* 0x000fc800078e00ff */
[----:B------:R-:W-:-:S05]  /*21e0*/  IMAD.IADD R13, R13, 0x1, R15 ;  /* 0x000000010d0d7824 */ /* 0x000fca00078e020f */
        /* <DEDUP_REMOVED lines=8> */
.L_x_14:
[----:B0-----:R-:W-:-:S07]  /*2270*/  IMAD.MOV.U32 R18, RZ, RZ, RZ ;  /* 0x000000ffff127224 */ /* 0x001fce00078e00ff */
.L_x_18:
[----:B0-2---:R-:W0:Y:S01]  /*2280*/  I2F.U32.RP R14, 0x2 ;  /* 0x00000002000e7906 */ /* 0x005e220000209000 */
[----:B------:R-:W-:Y:S01]  /*2290*/  IMAD.MOV.U32 R12, RZ, RZ, RZ ;  /* 0x000000ffff0c7224 */ /* 0x000fe200078e00ff */
[----:B------:R-:W-:Y:S01]  /*22a0*/  IABS R16, R0 ;  /* 0x0000000000107213 */ /* 0x000fe20000000000 */
[----:B------:R-:W-:-:S05]  /*22b0*/  IMAD.MOV.U32 R31, RZ, RZ, RZ ;  /* 0x000000ffff1f7224 */ /* 0x000fca00078e00ff */
[----:B0-----:R-:W0:Y:S02]  /*22c0*/  MUFU.RCP R14, R14 ;  /* 0x0000000e000e7308 */ /* 0x001e240000001000 */
[----:B0-----:R-:W-:-:S06]  /*22d0*/  IADD3 R13, PT, PT, R14, 0xffffffe, RZ ;  /* 0x0ffffffe0e0d7810 */ /* 0x001fcc0007ffe0ff */
[----:B------:R-:W0:Y:S02]  /*22e0*/  F2I.FTZ.U32.TRUNC.NTZ R13, R13 ;  /* 0x0000000d000d7305 */ /* 0x000e24000021f000 */
[----:B0-----:R-:W-:-:S04]  /*22f0*/  IMAD.U32 R15, R13, -0x2, RZ ;  /* 0xfffffffe0d0f7824 */ /* 0x001fc800078e00ff */
[----:B------:R-:W-:Y:S01]  /*2300*/  IMAD.HI.U32 R15, R13, R15, R12 ;  /* 0x0000000f0d0f7227 */ /* 0x000fe200078e000c */
[----:B------:R-:W-:-:S03]  /*2310*/  SHF.R.S32.HI R13, RZ, 0x1f, R18 ;  /* 0x0000001fff0d7819 */ /* 0x000fc60000011412 */
[----:B------:R-:W-:-:S04]  /*2320*/  IMAD.MOV.U32 R12, RZ, RZ, R16 ;  /* 0x000000ffff0c7224 */ /* 0x000fc800078e0010 */
[----:B------:R-:W-:Y:S01]  /*2330*/  IMAD.HI.U32 R19, R15, R12, RZ ;  /* 0x0000000c0f137227 */ /* 0x000fe200078e00ff */
[----:B------:R-:W-:-:S03]  /*2340*/  IADD3 R15, P2, PT, R20, 0x80, RZ ;  /* 0x00000080140f7810 */ /* 0x000fc60007f5e0ff */
[----:B------:R-:W-:Y:S01]  /*2350*/  IMAD R19, R19, -0x2, R12 ;  /* 0xfffffffe13137824 */ /* 0x000fe200078e020c */
[----:B------:R-:W-:Y:S01]  /*2360*/  LEA R26, P3, R18, R15, 0x5 ;  /* 0x0000000f121a7211 */ /* 0x000fe200078628ff */
[----:B------:R-:W-:Y:S01]  /*2370*/  IMAD.X R28, RZ, RZ, R21, P2 ;  /* 0x000000ffff1c7224 */ /* 0x000fe200010e0615 */
[----:B------:R-:W-:Y:S02]  /*2380*/  IADD3 R27, P2, PT, R20, 0x40, RZ ;  /* 0x00000040141b7810 */ /* 0x000fe40007f5e0ff */
[----:B------:R-:W-:Y:S02]  /*2390*/  ISETP.GE.U32.AND P0, PT, R19, 0x2, PT ;  /* 0x000000021300780c */ /* 0x000fe40003f06070 */
[----:B------:R-:W-:Y:S01]  /*23a0*/  LEA.HI.X R28, R18, R28, R13, 0x5, P3 ;  /* 0x0000001c121c7211 */ /* 0x000fe200018f2c0d */
[----:B------:R-:W-:-:S10]  /*23b0*/  IMAD.X R29, RZ, RZ, R21, P2 ;  /* 0x000000ffff1d7224 */ /* 0x000fd400010e0615 */
[----:B------:R-:W-:Y:S01]  /*23c0*/  @P0 VIADD R19, R19, 0xfffffffe ;  /* 0xfffffffe13130836 */ /* 0x000fe20000000000 */
[----:B------:R-:W-:-:S04]  /*23d0*/  ISETP.GE.AND P0, PT, R0, RZ, PT ;  /* 0x000000ff0000720c */ /* 0x000fc80003f06270 */
[----:B------:R-:W-:-:S13]  /*23e0*/  ISETP.GE.U32.AND P1, PT, R19, 0x2, PT ;  /* 0x000000021300780c */ /* 0x000fda0003f26070 */
[----:B------:R-:W-:-:S07]  /*23f0*/  @P1 VIADD R19, R19, 0xfffffffe ;  /* 0xfffffffe13131836 */ /* 0x000fce0000000000 */
.L_x_17:
[----:B0-----:R-:W0:Y:S01]  /*2400*/  I2F.U32.RP R14, 0x2 ;  /* 0x00000002000e7906 */ /* 0x001e220000209000 */
[----:B------:R-:W-:Y:S02]  /*2410*/  IABS R16, R0 ;  /* 0x0000000000107213 */ /* 0x000fe40000000000 */
[----:B------:R-:W-:Y:S02]  /*2420*/  ISETP.GE.AND P2, PT, R0, RZ, PT ;  /* 0x000000ff0000720c */ /* 0x000fe40003f46270 */
[----:B------:R-:W-:-:S03]  /*2430*/  SHF.R.S32.HI R30, RZ, 0x1f, R31 ;  /* 0x0000001fff1e7819 */ /* 0x000fc6000001141f */
[----:B0-----:R-:W0:Y:S02]  /*2440*/  MUFU.RCP R14, R14 ;  /* 0x0000000e000e7308 */ /* 0x001e240000001000 */
[----:B0-----:R-:W-:-:S06]  /*2450*/  VIADD R12, R14, 0xffffffe ;  /* 0x0ffffffe0e0c7836 */ /* 0x001fcc0000000000 */
[----:B------:R0:W1:Y:S02]  /*2460*/  F2I.FTZ.U32.TRUNC.NTZ R13, R12 ;  /* 0x0000000c000d7305 */ /* 0x000064000021f000 */
[----:B0-----:R-:W-:Y:S02]  /*2470*/  IMAD.MOV.U32 R12, RZ, RZ, RZ ;  /* 0x000000ffff0c7224 */ /* 0x001fe400078e00ff */
[----:B-1----:R-:W-:-:S04]  /*2480*/  IMAD.U32 R15, R13, -0x2, RZ ;  /* 0xfffffffe0d0f7824 */ /* 0x002fc800078e00ff */
[----:B------:R-:W-:-:S04]  /*2490*/  IMAD.HI.U32 R15, R13, R15, R12 ;  /* 0x0000000f0d0f7227 */ /* 0x000fc800078e000c */
[----:B------:R-:W-:Y:S02]  /*24a0*/  IMAD.MOV.U32 R13, RZ, RZ, R19 ;  /* 0x000000ffff0d7224 */ /* 0x000fe400078e0013 */
[----:B------:R-:W-:-:S04]  /*24b0*/  IMAD.HI.U32 R15, R15, R16, RZ ;  /* 0x000000100f0f7227 */ /* 0x000fc800078e00ff */
[----:B------:R-:W-:Y:S02]  /*24c0*/  IMAD R14, R15, -0x2, R16 ;  /* 0xfffffffe0f0e7824 */ /* 0x000fe400078e0210 */
[----:B------:R-:W-:-:S03]  /*24d0*/  @!P0 IMAD.MOV R13, RZ, RZ, -R13 ;  /* 0x000000ffff0d8224 */ /* 0x000fc600078e0a0d */
[----:B------:R-:W-:Y:S02]  /*24e0*/  ISETP.GE.U32.AND P1, PT, R14, 0x2, PT ;  /* 0x000000020e00780c */ /* 0x000fe40003f26070 */
[----:B------:R-:W-:-:S11]  /*24f0*/  SHF.R.S32.HI R12, RZ, 0x1f, R13 ;  /* 0x0000001fff0c7819 */ /* 0x000fd6000001140d */
[----:B------:R-:W-:-:S05]  /*2500*/  @P1 VIADD R14, R14, 0xfffffffe ;  /* 0xfffffffe0e0e1836 */ /* 0x000fca0000000000 */
[----:B------:R-:W-:-:S13]  /*2510*/  ISETP.GE.U32.AND P1, PT, R14, 0x2, PT ;  /* 0x000000020e00780c */ /* 0x000fda0003f26070 */
[----:B------:R-:W-:Y:S01]  /*2520*/  @P1 VIADD R14, R14, 0xfffffffe ;  /* 0xfffffffe0e0e1836 */ /* 0x000fe20000000000 */
[----:B------:R-:W-:-:S03]  /*2530*/  LEA R33, P1, R13, R20, 0x5 ;  /* 0x000000140d217211 */ /* 0x000fc600078228ff */
[----:B------:R-:W-:Y:S01]  /*2540*/  @!P2 IMAD.MOV R14, RZ, RZ, -R14 ;  /* 0x000000ffff0ea224 */ /* 0x000fe200078e0a0e */
[----:B------:R-:W-:Y:S02]  /*2550*/  LEA.HI.X R37, R13, R21, R12, 0x5, P1 ;  /* 0x000000150d257211 */ /* 0x000fe400008f2c0c */
[C---:B------:R-:W-:Y:S02]  /*2560*/  LEA R12, P3, R31.reuse, R26, 0x2 ;  /* 0x0000001a1f0c7211 */ /* 0x040fe400078610ff */
[----:B------:R-:W-:Y:S02]  /*2570*/  SHF.R.S32.HI R15, RZ, 0x1f, R14 ;  /* 0x0000001fff0f7819 */ /* 0x000fe4000001140e */
[C---:B------:R-:W-:Y:S02]  /*2580*/  LEA R16, P2, R14.reuse, R27, 0x5 ;  /* 0x0000001b0e107211 */ /* 0x040fe400078428ff */
[----:B------:R-:W-:Y:S02]  /*2590*/  LEA.HI.X R13, R31, R28, R30, 0x2, P3 ;  /* 0x0000001c1f0d7211 */ /* 0x000fe400018f141e */
[----:B------:R-:W-:-:S02]  /*25a0*/  LEA.HI.X R17, R14, R29, R15, 0x5, P2 ;  /* 0x0000001d0e117211 */ /* 0x000fc400010f2c0f */
[----:B------:R-:W-:Y:S02]  /*25b0*/  SHF.R.S32.HI R15, RZ, 0x1f, R18 ;  /* 0x0000001fff0f7819 */ /* 0x000fe40000011412 */
[C---:B------:R-:W-:Y:S02]  /*25c0*/  LEA R14, P1, R18.reuse, R33, 0x2 ;  /* 0x00000021120e7211 */ /* 0x040fe400078210ff */
[C---:B------:R-:W-:Y:S01]  /*25d0*/  LEA R16, P2, R31.reuse, R16, 0x2 ;  /* 0x000000101f107211 */ /* 0x040fe200078410ff */
[----:B------:R-:W2:Y:S01]  /*25e0*/  LD.E R33, desc[UR8][R12.64] ;  /* 0x000000080c217980 */ /* 0x000ea2000c101900 */
[----:B------:R-:W-:Y:S02]  /*25f0*/  LEA.HI.X R15, R18, R37, R15, 0x2, P1 ;  /* 0x00000025120f7211 */ /* 0x000fe400008f140f */
[----:B------:R-:W-:-:S03]  /*2600*/  LEA.HI.X R17, R31, R17, R30, 0x2, P2 ;  /* 0x000000111f117211 */ /* 0x000fc600010f141e */
[----:B------:R-:W2:Y:S04]  /*2610*/  LD.E R14, desc[UR8][R14.64] ;  /* 0x000000080e0e7980 */ /* 0x000ea8000c101900 */
[----:B------:R-:W2:Y:S01]  /*2620*/  LD.E R16, desc[UR8][R16.64] ;  /* 0x0000000810107980 */ /* 0x000ea2000c101900 */
[----:B------:R-:W-:-:S05]  /*2630*/  VIADD R31, R31, 0x1 ;  /* 0x000000011f1f7836 */ /* 0x000fca0000000000 */
[----:B------:R-:W-:Y:S01]  /*2640*/  ISETP.GE.AND P1, PT, R31, 0x8, PT ;  /* 0x000000081f00780c */ /* 0x000fe20003f26270 */
[----:B--2---:R-:W-:-:S05]  /*2650*/  FFMA R33, R14, R16, R33 ;  /* 0x000000100e217223 */ /* 0x004fca0000000021 */
[----:B------:R0:W-:Y:S07]  /*2660*/  ST.E desc[UR8][R12.64], R33 ;  /* 0x000000210c007985 */ /* 0x0001ee000c101908 */
[----:B------:R-:W-:Y:S05]  /*2670*/  @!P1 BRA `(.L_x_17) ;  /* 0xfffffffc00609947 */ /* 0x000fea000383ffff */
[----:B------:R-:W-:-:S05]  /*2680*/  VIADD R18, R18, 0x1 ;  /* 0x0000000112127836 */ /* 0x000fca0000000000 */
[----:B------:R-:W-:-:S13]  /*2690*/  ISETP.GE.AND P0, PT, R18, 0x8, PT ;  /* 0x000000081200780c */ /* 0x000fda0003f06270 */
[----:B------:R-:W-:Y:S05]  /*26a0*/  @!P0 BRA `(.L_x_18) ;  /* 0xfffffff800f48947 */ /* 0x000fea000383ffff */
[----:B------:R-:W-:Y:S02]  /*26b0*/  VIADD R0, R0, 0x1 ;  /* 0x0000000100007836 */ /* 0x000fe40000000000 */
[----:B------:R-:W-:-:S03]  /*26c0*/  IMAD.MOV.U32 R16, RZ, RZ, R11 ;  /* 0x000000ffff107224 */ /* 0x000fc600078e000b */
[----:B------:R-:W-:-:S13]  /*26d0*/  ISETP.GE.AND P0, PT, R0, 0x8, PT ;  /* 0x000000080000780c */ /* 0x000fda0003f06270 */
[----:B------:R-:W-:Y:S05]  /*26e0*/  @!P0 BRA `(.L_x_19) ;  /* 0xffffffec009c8947 */ /* 0x000fea000383ffff */
[----:B------:R-:W-:Y:S02]  /*26f0*/  VIADD R2, R2, 0xffffffff ;  /* 0xffffffff02027836 */ /* 0x000fe40000000000 */
[----:B------:R-:W-:Y:S02]  /*2700*/  IMAD.MOV.U32 R11, RZ, RZ, R23 ;  /* 0x000000ffff0b7224 */ /* 0x000fe400078e0017 */
[----:B------:R-:W-:Y:S01]  /*2710*/  IMAD.MOV.U32 R0, RZ, RZ, R22 ;  /* 0x000000ffff007224 */ /* 0x000fe200078e0016 */
[----:B------:R-:W-:-:S13]  /*2720*/  ISETP.GT.U32.AND P0, PT, R2, RZ, PT ;  /* 0x000000ff0200720c */ /* 0x000fda0003f04070 */
[----:B------:R-:W-:Y:S05]  /*2730*/  @P0 BRA `(.L_x_20) ;  /* 0xffffffec007c0947 */ /* 0x000fea000383ffff */
.L_x_11:
[----:B------:R-:W-:-:S07]  /*2740*/  IMAD.MOV.U32 R5, RZ, RZ, RZ ;  /* 0x000000ffff057224 */ /* 0x000fce00078e00ff */
.L_x_24:
[----:B------:R-:W-:-:S13]  /*2750*/  ISETP.GE.AND P0, PT, R5, 0x7, PT ;  /* 0x000000070500780c */ /* 0x000fda0003f06270 */
[----:B0-----:R-:W-:Y:S05]  /*2760*/  @P0 BRA `(.L_x_21) ;  /* 0x0000000800440947 */ /* 0x001fea0003800000 */
[----:B------:R-:W1:Y:S01]  /*2770*/  I2F.U32.RP R10, 0x8 ;  /* 0x00000008000a7906 */ /* 0x000e620000209000 */
[----:B------:R-:W-:Y:S02]  /*2780*/  VIADD R9, R5, 0x1 ;  /* 0x0000000105097836 */ /* 0x000fe40000000000 */
[----:B------:R-:W-:-:S05]  /*2790*/  IMAD.MOV.U32 R31, RZ, RZ, 0x84 ;  /* 0x00000084ff1f7424 */ /* 0x000fca00078e00ff */
[----:B------:R-:W2:Y:S08]  /*27a0*/  I2F.U32.RP R2, 0x2 ;  /* 0x0000000200027906 */ /* 0x000eb00000209000 */
[----:B-1----:R-:W0:Y:S08]  /*27b0*/  MUFU.RCP R10, R10 ;  /* 0x0000000a000a7308 */ /* 0x002e300000001000 */
[----:B--2---:R-:W1:Y:S01]  /*27c0*/  MUFU.RCP R2, R2 ;  /* 0x0000000200027308 */ /* 0x004e620000001000 */
[----:B0-----:R-:W-:Y:S01]  /*27d0*/  VIADD R14, R10, 0xffffffe ;  /* 0x0ffffffe0a0e7836 */ /* 0x001fe20000000000 */
[----:B------:R-:W-:-:S06]  /*27e0*/  IABS R10, R9 ;  /* 0x00000009000a7213 */ /* 0x000fcc0000000000 */
[----:B------:R-:W0:Y:S01]  /*27f0*/  F2I.FTZ.U32.TRUNC.NTZ R3, R14 ;  /* 0x0000000e00037305 */ /* 0x000e22000021f000 */
[----:B-1----:R-:W-:Y:S02]  /*2800*/  VIADD R12, R2, 0xffffffe ;  /* 0x0ffffffe020c7836 */ /* 0x002fe40000000000 */
[----:B------:R-:W-:Y:S02]  /*2810*/  IMAD.MOV.U32 R2, RZ, RZ, RZ ;  /* 0x000000ffff027224 */ /* 0x000fe400078e00ff */
[----:B0-----:R-:W-:-:S04]  /*2820*/  IMAD.U32 R13, R3, -0x8, RZ ;  /* 0xfffffff8030d7824 */ /* 0x001fc800078e00ff */
[----:B------:R-:W-:Y:S02]  /*2830*/  IMAD.HI.U32 R3, R3, R13, R2 ;  /* 0x0000000d03037227 */ /* 0x000fe400078e0002 */
[----:B------:R0:W1:Y:S04]  /*2840*/  F2I.FTZ.U32.TRUNC.NTZ R13, R12 ;  /* 0x0000000c000d7305 */ /* 0x000068000021f000 */
[----:B------:R-:W-:-:S04]  /*2850*/  IMAD.HI.U32 R3, R3, R10, RZ ;  /* 0x0000000a03037227 */ /* 0x000fc800078e00ff */
[----:B------:R-:W-:Y:S02]  /*2860*/  IMAD R3, R3, -0x8, R10 ;  /* 0xfffffff803037824 */ /* 0x000fe400078e020a */
[----:B0-----:R-:W-:-:S03]  /*2870*/  IMAD.MOV.U32 R12, RZ, RZ, RZ ;  /* 0x000000ffff0c7224 */ /* 0x001fc600078e00ff */
[----:B------:R-:W-:Y:S01]  /*2880*/  ISETP.GE.U32.AND P0, PT, R3, 0x8, PT ;  /* 0x000000080300780c */ /* 0x000fe20003f06070 */
[----:B-1----:R-:W-:-:S04]  /*2890*/  IMAD.U32 R15, R13, -0x2, RZ ;  /* 0xfffffffe0d0f7824 */ /* 0x002fc800078e00ff */
        /* <DEDUP_REMOVED lines=16> */
[--C-:B------:R-:W-:Y:S01]  /*29a0*/  IMAD.MOV.U32 R9, RZ, RZ, R2.reuse ;  /* 0x000000ffff097224 */ /* 0x100fe200078e0002 */
[----:B------:R-:W-:Y:S01]  /*29b0*/  MOV R19, R2 ;  /* 0x0000000200137202 */ /* 0x000fe20000000f00 */
[----:B------:R-:W-:Y:S02]  /*29c0*/  IMAD.MOV.U32 R17, RZ, RZ, R2 ;  /* 0x000000ffff117224 */ /* 0x000fe400078e0002 */
[----:B------:R-:W-:Y:S02]  /*29d0*/  @!P0 IMAD.MOV R9, RZ, RZ, -R9 ;  /* 0x000000ffff098224 */ /* 0x000fe400078e0a09 */
[----:B------:R-:W-:-:S02]  /*29e0*/  @!P0 IMAD.MOV R17, RZ, RZ, -R17 ;  /* 0x000000ffff118224 */ /* 0x000fc400078e0a11 */
[----:B------:R-:W-:Y:S01]  /*29f0*/  @!P0 IMAD.MOV R19, RZ, RZ, -R19 ;  /* 0x000000ffff138224 */ /* 0x000fe200078e0a13 */
[----:B------:R-:W-:Y:S01]  /*2a00*/  SHF.R.S32.HI R10, RZ, 0x1f, R9 ;  /* 0x0000001fff0a7819 */ /* 0x000fe20000011409 */
[----:B------:R-:W-:Y:S01]  /*2a10*/  IMAD.MOV.U32 R33, RZ, RZ, R2 ;  /* 0x000000ffff217224 */ /* 0x000fe200078e0002 */
[CC--:B------:R-:W-:Y:S02]  /*2a20*/  LEA R22, P1, R9.reuse, R20.reuse, 0x5 ;  /* 0x0000001409167211 */ /* 0x0c0fe400078228ff */
[----:B------:R-:W-:Y:S01]  /*2a30*/  SHF.R.S32.HI R18, RZ, 0x1f, R17 ;  /* 0x0000001fff127819 */ /* 0x000fe20000011411 */
[----:B------:R-:W-:Y:S01]  /*2a40*/  @!P0 IMAD.MOV R33, RZ, RZ, -R33 ;  /* 0x000000ffff218224 */ /* 0x000fe200078e0a21 */
[-C--:B------:R-:W-:Y:S01]  /*2a50*/  LEA.HI.X R23, R9, R21.reuse, R10, 0x5, P1 ;  /* 0x0000001509177211 */ /* 0x080fe200008f2c0a */
[----:B------:R-:W-:Y:S01]  /*2a60*/  IMAD.MOV.U32 R9, RZ, RZ, R2 ;  /* 0x000000ffff097224 */ /* 0x000fe200078e0002 */
[-C--:B------:R-:W-:Y:S01]  /*2a70*/  LEA R26, P2, R17, R20.reuse, 0x5 ;  /* 0x00000014111a7211 */ /* 0x080fe200078428ff */
[----:B------:R-:W-:Y:S01]  /*2a80*/  IMAD.MOV.U32 R10, RZ, RZ, R3 ;  /* 0x000000ffff0a7224 */ /* 0x000fe200078e0003 */
[----:B------:R-:W-:Y:S01]  /*2a90*/  SHF.R.S32.HI R29, RZ, 0x1f, R19 ;  /* 0x0000001fff1d7819 */ /* 0x000fe20000011413 */
[----:B------:R-:W-:Y:S01]  /*2aa0*/  @!P0 IMAD.MOV R9, RZ, RZ, -R9 ;  /* 0x000000ffff098224 */ /* 0x000fe200078e0a09 */
[----:B------:R-:W-:Y:S01]  /*2ab0*/  LEA R28, P3, R19, R20, 0x5 ;  /* 0x00000014131c7211 */ /* 0x000fe200078628ff */
[----:B------:R-:W-:Y:S01]  /*2ac0*/  @!P0 IMAD.MOV R10, RZ, RZ, -R10 ;  /* 0x000000ffff0a8224 */ /* 0x000fe200078e0a0a */
[----:B------:R-:W-:-:S02]  /*2ad0*/  LEA.HI.X R27, R17, R21, R18, 0x5, P2 ;  /* 0x00000015111b7211 */ /* 0x000fc400010f2c12 */
[----:B------:R-:W-:Y:S01]  /*2ae0*/  SHF.R.S32.HI R16, RZ, 0x1f, R9 ;  /* 0x0000001fff107819 */ /* 0x000fe20000011409 */
[----:B------:R-:W-:Y:S01]  /*2af0*/  IMAD R31, R10, R31, 0x10 ;  /* 0x000000100a1f7424 */ /* 0x000fe200078e021f */
[-C--:B------:R-:W-:Y:S02]  /*2b00*/  LEA R24, P1, R9, R20.reuse, 0x5 ;  /* 0x0000001409187211 */ /* 0x080fe400078228ff */
[-C--:B------:R-:W-:Y:S02]  /*2b10*/  LEA.HI.X R29, R19, R21.reuse, R29, 0x5, P3 ;  /* 0x00000015131d7211 */ /* 0x080fe400018f2c1d */
[----:B------:R-:W-:Y:S01]  /*2b20*/  LEA.HI.X R25, R9, R21, R16, 0x5, P1 ;  /* 0x0000001509197211 */ /* 0x000fe200008f2c10 */
[----:B------:R-:W-:Y:S02]  /*2b30*/  IMAD R16, R31, 0x4, R0 ;  /* 0x000000041f107824 */ /* 0x000fe400078e0200 */
[----:B------:R-:W-:Y:S01]  /*2b40*/  IMAD.MOV.U32 R9, RZ, RZ, R2 ;  /* 0x000000ffff097224 */ /* 0x000fe200078e0002 */
[----:B0-----:R0:W-:Y:S03]  /*2b50*/  ST.E desc[UR8][R22.64], R12 ;  /* 0x0000000c16007985 */ /* 0x0011e6000c101908 */
[----:B------:R-:W-:Y:S01]  /*2b60*/  @!P0 IMAD.MOV R9, RZ, RZ, -R9 ;  /* 0x000000ffff098224 */ /* 0x000fe200078e0a09 */
[----:B------:R1:W-:Y:S04]  /*2b70*/  ST.E desc[UR8][R24.64+0x4], R13 ;  /* 0x0000040d18007985 */ /* 0x0003e8000c101908 */
[----:B------:R-:W-:Y:S01]  /*2b80*/  SHF.R.S32.HI R10, RZ, 0x1f, R9 ;  /* 0x0000001fff0a7819 */ /* 0x000fe20000011409 */
[----:B------:R2:W-:Y:S01]  /*2b90*/  ST.E desc[UR8][R26.64+0x8], R14 ;  /* 0x0000080e1a007985 */ /* 0x0005e2000c101908 */
[----:B------:R-:W-:-:S03]  /*2ba0*/  LEA R30, P1, R9, R20, 0x5 ;  /* 0x00000014091e7211 */ /* 0x000fc600078228ff */
[----:B------:R3:W-:Y:S01]  /*2bb0*/  ST.E desc[UR8][R28.64+0xc], R15 ;  /* 0x00000c0f1c007985 */ /* 0x0007e2000c101908 */
[-C--:B------:R-:W-:Y:S01]  /*2bc0*/  LEA.HI.X R31, R9, R21.reuse, R10, 0x5, P1 ;  /* 0x00000015091f7211 */ /* 0x080fe200008f2c0a */
[--C-:B------:R-:W-:Y:S01]  /*2bd0*/  IMAD.MOV.U32 R9, RZ, RZ, R2.reuse ;  /* 0x000000ffff097224 */ /* 0x100fe200078e0002 */
[----:B0-----:R-:W-:Y:S01]  /*2be0*/  SHF.R.S32.HI R12, RZ, 0x1f, R33 ;  /* 0x0000001fff0c7819 */ /* 0x001fe20000011421 */
[----:B------:R-:W0:Y:S01]  /*2bf0*/  LDS.128 R16, [R16] ;  /* 0x0000000010107984 */ /* 0x000e220000000c00 */
[----:B-1----:R-:W-:Y:S01]  /*2c00*/  IMAD.MOV.U32 R13, RZ, RZ, R2 ;  /* 0x000000ffff0d7224 */ /* 0x002fe200078e0002 */
[C---:B------:R-:W-:Y:S01]  /*2c10*/  LEA R22, P1, R33.reuse, R20, 0x5 ;  /* 0x0000001421167211 */ /* 0x040fe200078228ff */
[----:B------:R-:W-:Y:S02]  /*2c20*/  IMAD.MOV.U32 R10, RZ, RZ, R3 ;  /* 0x000000ffff0a7224 */ /* 0x000fe400078e0003 */
[----:B------:R-:W-:Y:S01]  /*2c30*/  @!P0 IMAD.MOV R9, RZ, RZ, -R9 ;  /* 0x000000ffff098224 */ /* 0x000fe200078e0a09 */
[----:B------:R-:W-:Y:S01]  /*2c40*/  LEA.HI.X R23, R33, R21, R12, 0x5, P1 ;  /* 0x0000001521177211 */ /* 0x000fe200008f2c0c */
[----:B------:R-:W-:-:S02]  /*2c50*/  @!P0 IMAD.MOV R13, RZ, RZ, -R13 ;  /* 0x000000ffff0d8224 */ /* 0x000fc400078e0a0d */
[----:B------:R-:W-:Y:S01]  /*2c60*/  @!P0 IMAD.MOV R10, RZ, RZ, -R10 ;  /* 0x000000ffff0a8224 */ /* 0x000fe200078e0a0a */
[----:B--2---:R-:W-:Y:S01]  /*2c70*/  SHF.R.S32.HI R14, RZ, 0x1f, R9 ;  /* 0x0000001fff0e7819 */ /* 0x004fe20000011409 */
[----:B------:R-:W-:Y:S01]  /*2c80*/  IMAD.MOV.U32 R33, RZ, RZ, R2 ;  /* 0x000000ffff217224 */ /* 0x000fe200078e0002 */
[-C--:B------:R-:W-:Y:S01]  /*2c90*/  LEA R24, P2, R9, R20.reuse, 0x5 ;  /* 0x0000001409187211 */ /* 0x080fe200078428ff */
[----:B------:R-:W-:Y:S01]  /*2ca0*/  IMAD.SHL.U32 R10, R10, 0x80, RZ ;  /* 0x000000800a0a7824 */ /* 0x000fe200078e00ff */
[----:B---3--:R-:W-:Y:S01]  /*2cb0*/  SHF.R.S32.HI R15, RZ, 0x1f, R13 ;  /* 0x0000001fff0f7819 */ /* 0x008fe2000001140d */
[----:B------:R-:W-:Y:S01]  /*2cc0*/  @!P0 IMAD.MOV R33, RZ, RZ, -R33 ;  /* 0x000000ffff218224 */ /* 0x000fe200078e0a21 */
[----:B------:R-:W-:Y:S01]  /*2cd0*/  LEA R26, P3, R13, R20, 0x5 ;  /* 0x000000140d1a7211 */ /* 0x000fe200078628ff */
[----:B------:R-:W-:Y:S01]  /*2ce0*/  IMAD R12, R10, 0x4, R11 ;  /* 0x000000040a0c7824 */ /* 0x000fe200078e020b */
[-C--:B------:R-:W-:Y:S01]  /*2cf0*/  LEA.HI.X R25, R9, R21.reuse, R14, 0x5, P2 ;  /* 0x0000001509197211 */ /* 0x080fe200010f2c0e */
[----:B------:R-:W-:Y:S01]  /*2d00*/  IMAD.MOV.U32 R9, RZ, RZ, R2 ;  /* 0x000000ffff097224 */ /* 0x000fe200078e0002 */
[----:B------:R-:W-:Y:S01]  /*2d10*/  LEA.HI.X R27, R13, R21, R15, 0x5, P3 ;  /* 0x000000150d1b7211 */ /* 0x000fe200018f2c0f */
[----:B------:R-:W-:-:S02]  /*2d20*/  @!P0 IMAD.MOV R3, RZ, RZ, -R3 ;  /* 0x000000ffff038224 */ /* 0x000fc400078e0a03 */
[----:B------:R-:W-:-:S05]  /*2d30*/  @!P0 IMAD.MOV R9, RZ, RZ, -R9 ;  /* 0x000000ffff098224 */ /* 0x000fca00078e0a09 */
[----:B------:R-:W-:Y:S02]  /*2d40*/  SHF.R.S32.HI R10, RZ, 0x1f, R9 ;  /* 0x0000001fff0a7819 */ /* 0x000fe40000011409 */
[----:B------:R-:W-:-:S04]  /*2d50*/  LEA R28, P1, R9, R20, 0x5 ;  /* 0x00000014091c7211 */ /* 0x000fc800078228ff */
[----:B------:R-:W-:Y:S01]  /*2d60*/  LEA.HI.X R29, R9, R21, R10, 0x5, P1 ;  /* 0x00000015091d7211 */ /* 0x000fe200008f2c0a */
[----:B------:R-:W-:Y:S01]  /*2d70*/  IMAD.MOV.U32 R9, RZ, RZ, R2 ;  /* 0x000000ffff097224 */ /* 0x000fe200078e0002 */
[----:B------:R-:W-:-:S03]  /*2d80*/  SHF.R.S32.HI R10, RZ, 0x1f, R33 ;  /* 0x0000001fff0a7819 */ /* 0x000fc60000011421 */
[----:B------:R-:W-:Y:S01]  /*2d90*/  @!P0 IMAD.MOV R9, RZ, RZ, -R9 ;  /* 0x000000ffff098224 */ /* 0x000fe200078e0a09 */
[----:B0-----:R0:W-:Y:S04]  /*2da0*/  ST.E desc[UR8][R30.64+0x10], R16 ;  /* 0x000010101e007985 */ /* 0x0011e8000c101908 */
[----:B------:R1:W-:Y:S04]  /*2db0*/  ST.E desc[UR8][R22.64+0x14], R17 ;  /* 0x0000141116007985 */ /* 0x0003e8000c101908 */
[----:B------:R2:W-:Y:S04]  /*2dc0*/  ST.E desc[UR8][R24.64+0x18], R18 ;  /* 0x0000181218007985 */ /* 0x0005e8000c101908 */
[----:B------:R3:W-:Y:S01]  /*2dd0*/  ST.E desc[UR8][R26.64+0x1c], R19 ;  /* 0x00001c131a007985 */ /* 0x0007e2000c101908 */
[----:B0-----:R-:W-:-:S03]  /*2de0*/  SHF.R.S32.HI R16, RZ, 0x1f, R9 ;  /* 0x0000001fff107819 */ /* 0x001fc60000011409 */
[----:B------:R-:W0:Y:S01]  /*2df0*/  LDS.128 R12, [R12] ;  /* 0x000000000c0c7984 */ /* 0x000e220000000c00 */
[----:B-1----:R-:W-:Y:S01]  /*2e00*/  IMAD.MOV.U32 R17, RZ, RZ, R2 ;  /* 0x000000ffff117224 */ /* 0x002fe200078e0002 */
[-C--:B------:R-:W-:Y:S02]  /*2e10*/  LEA R22, P2, R9, R20.reuse, 0x5 ;  /* 0x0000001409167211 */ /* 0x080fe400078428ff */
[-C--:B--2---:R-:W-:Y:S01]  /*2e20*/  LEA R24, P1, R33, R20.reuse, 0x5 ;  /* 0x0000001421187211 */ /* 0x084fe200078228ff */
[----:B------:R-:W-:Y:S01]  /*2e30*/  @!P0 IMAD.MOV R17, RZ, RZ, -R17 ;  /* 0x000000ffff118224 */ /* 0x000fe200078e0a11 */
[-C--:B------:R-:W-:Y:S01]  /*2e40*/  LEA.HI.X R23, R9, R21.reuse, R16, 0x5, P2 ;  /* 0x0000001509177211 */ /* 0x080fe200010f2c10 */
[----:B------:R-:W-:Y:S01]  /*2e50*/  IMAD.MOV.U32 R9, RZ, RZ, R2 ;  /* 0x000000ffff097224 */ /* 0x000fe200078e0002 */
[----:B------:R-:W-:Y:S02]  /*2e60*/  LEA.HI.X R25, R33, R21, R10, 0x5, P1 ;  /* 0x0000001521197211 */ /* 0x000fe400008f2c0a */
[----:B------:R-:W-:Y:S01]  /*2e70*/  LEA R10, R3, 0x20, 0x7 ;  /* 0x00000020030a7811 */ /* 0x000fe200078e38ff */
[----:B------:R-:W-:Y:S01]  /*2e80*/  IMAD.MOV.U32 R3, RZ, RZ, R2 ;  /* 0x000000ffff037224 */ /* 0x000fe200078e0002 */
[----:B------:R-:W-:Y:S01]  /*2e90*/  SHF.R.S32.HI R18, RZ, 0x1f, R17 ;  /* 0x0000001fff127819 */ /* 0x000fe20000011411 */
[----:B------:R-:W-:Y:S01]  /*2ea0*/  @!P0 IMAD.MOV R9, RZ, RZ, -R9 ;  /* 0x000000ffff098224 */ /* 0x000fe200078e0a09 */
[----:B---3--:R-:W-:Y:S01]  /*2eb0*/  LEA R26, P3, R17, R20, 0x5 ;  /* 0x00000014111a7211 */ /* 0x008fe200078628ff */
[----:B------:R-:W-:-:S02]  /*2ec0*/  IMAD R16, R10, 0x4, R11 ;  /* 0x000000040a107824 */ /* 0x000fc400078e020b */
[----:B------:R-:W-:Y:S01]  /*2ed0*/  @!P0 IMAD.MOV R3, RZ, RZ, -R3 ;  /* 0x000000ffff038224 */ /* 0x000fe200078e0a03 */
[----:B------:R-:W-:-:S04]  /*2ee0*/  LEA.HI.X R27, R17, R21, R18, 0x5, P3 ;  /* 0x00000015111b7211 */ /* 0x000fc800018f2c12 */
[----:B------:R-:W-:Y:S02]  /*2ef0*/  SHF.R.S32.HI R10, RZ, 0x1f, R3 ;  /* 0x0000001fff0a7819 */ /* 0x000fe40000011403 */
[----:B------:R-:W-:-:S04]  /*2f00*/  LEA R30, P1, R3, R20, 0x5 ;  /* 0x00000014031e7211 */ /* 0x000fc800078228ff */
[----:B------:R-:W-:Y:S02]  /*2f10*/  LEA.HI.X R31, R3, R21, R10, 0x5, P1 ;  /* 0x00000015031f7211 */ /* 0x000fe400008f2c0a */
[----:B------:R-:W-:Y:S01]  /*2f20*/  SHF.R.S32.HI R3, RZ, 0x1f, R9 ;  /* 0x0000001fff037819 */ /* 0x000fe20000011409 */
[----:B0-----:R0:W-:Y:S04]  /*2f30*/  ST.E desc[UR8][R28.64+0x40], R12 ;  /* 0x0000400c1c007985 */ /* 0x0011e8000c101908 */
[----:B------:R1:W-:Y:S04]  /*2f40*/  ST.E desc[UR8][R24.64+0x44], R13 ;  /* 0x0000440d18007985 */ /* 0x0003e8000c101908 */
[----:B------:R-:W-:Y:S04]  /*2f50*/  ST.E desc[UR8][R22.64+0x48], R14 ;  /* 0x0000480e16007985 */ /* 0x000fe8000c101908 */
[----:B------:R2:W-:Y:S01]  /*2f60*/  ST.E desc[UR8][R26.64+0x4c], R15 ;  /* 0x00004c0f1a007985 */ /* 0x0005e2000c101908 */
[----:B0-----:R-:W-:-:S03]  /*2f70*/  IMAD.MOV.U32 R29, RZ, RZ, R2 ;  /* 0x000000ffff1d7224 */ /* 0x001fc600078e0002 */
[----:B------:R-:W0:Y:S01]  /*2f80*/  LDS.128 R16, [R16] ;  /* 0x0000000010107984 */ /* 0x000e220000000c00 */
[----:B-1----:R-:W-:Y:S02]  /*2f90*/  IMAD.MOV.U32 R25, RZ, RZ, R2 ;  /* 0x000000ffff197224 */ /* 0x002fe400078e0002 */
[----:B------:R-:W-:Y:S02]  /*2fa0*/  @!P0 IMAD.MOV R29, RZ, RZ, -R29 ;  /* 0x000000ffff1d8224 */ /* 0x000fe400078e0a1d */
[----:B------:R-:W-:Y:S01]  /*2fb0*/  @!P0 IMAD.MOV R25, RZ, RZ, -R25 ;  /* 0x000000ffff198224 */ /* 0x000fe200078e0a19 */
[-C--:B------:R-:W-:Y:S02]  /*2fc0*/  LEA R2, P0, R9, R20.reuse, 0x5 ;  /* 0x0000001409027211 */ /* 0x080fe400078028ff */
[----:B------:R-:W-:Y:S02]  /*2fd0*/  SHF.R.S32.HI R10, RZ, 0x1f, R29 ;  /* 0x0000001fff0a7819 */ /* 0x000fe4000001141d */
[----:B------:R-:W-:-:S02]  /*2fe0*/  LEA R12, P1, R29, R20, 0x5 ;  /* 0x000000141d0c7211 */ /* 0x000fc400078228ff */
[----:B--2---:R-:W-:Y:S02]  /*2ff0*/  SHF.R.S32.HI R15, RZ, 0x1f, R25 ;  /* 0x0000001fff0f7819 */ /* 0x004fe40000011419 */
[----:B------:R-:W-:Y:S02]  /*3000*/  LEA R14, P2, R25, R20, 0x5 ;  /* 0x00000014190e7211 */ /* 0x000fe400078428ff */
[-C--:B------:R-:W-:Y:S02]  /*3010*/  LEA.HI.X R3, R9, R21.reuse, R3, 0x5, P0 ;  /* 0x0000001509037211 */ /* 0x080fe400000f2c03 */
[-C--:B------:R-:W-:Y:S02]  /*3020*/  LEA.HI.X R13, R29, R21.reuse, R10, 0x5, P1 ;  /* 0x000000151d0d7211 */ /* 0x080fe400008f2c0a */
[----:B------:R-:W-:Y:S01]  /*3030*/  LEA.HI.X R15, R25, R21, R15, 0x5, P2 ;  /* 0x00000015190f7211 */ /* 0x000fe200010f2c0f */
[----:B0-----:R1:W-:Y:S04]  /*3040*/  ST.E desc[UR8][R30.64+0x50], R16 ;  /* 0x000050101e007985 */ /* 0x0013e8000c101908 */
[----:B------:R1:W-:Y:S04]  /*3050*/  ST.E desc[UR8][R2.64+0x54], R17 ;  /* 0x0000541102007985 */ /* 0x0003e8000c101908 */
[----:B------:R1:W-:Y:S04]  /*3060*/  ST.E desc[UR8][R12.64+0x58], R18 ;  /* 0x000058120c007985 */ /* 0x0003e8000c101908 */
[----:B------:R1:W-:Y:S02]  /*3070*/  ST.E desc[UR8][R14.64+0x5c], R19 ;  /* 0x00005c130e007985 */ /* 0x0003e4000c101908 */
.L_x_21:
[----:B------:R-:W-:-:S07]  /*3080*/  IMAD.MOV.U32 R9, RZ, RZ, RZ ;  /* 0x000000ffff097224 */ /* 0x000fce00078e00ff */
.L_x_23:
[----:B01----:R-:W0:Y:S01]  /*3090*/  I2F.U32.RP R12, 0x2 ;  /* 0x00000002000c7906 */ /* 0x003e220000209000 */
[----:B------:R-:W-:Y:S01]  /*30a0*/  IABS R14, R5 ;  /* 0x00000005000e7213 */ /* 0x000fe20000000000 */
[----:B------:R-:W-:Y:S01]  /*30b0*/  IMAD.MOV.U32 R19, RZ, RZ, RZ ;  /* 0x000000ffff137224 */ /* 0x000fe200078e00ff */
[----:B------:R-:W-:Y:S02]  /*30c0*/  IADD3 R16, P3, PT, R20, 0x80, RZ ;  /* 0x0000008014107810 */ /* 0x000fe40007f7e0ff */
[----:B------:R-:W-:Y:S02]  /*30d0*/  SHF.R.S32.HI R22, RZ, 0x1f, R9 ;  /* 0x0000001fff167819 */ /* 0x000fe40000011409 */
[----:B------:R-:W-:Y:S01]  /*30e0*/  LEA R16, P2, R9, R16, 0x5 ;  /* 0x0000001009107211 */ /* 0x000fe200078428ff */
[----:B0-----:R-:W0:Y:S02]  /*30f0*/  MUFU.RCP R12, R12 ;  /* 0x0000000c000c7308 */ /* 0x001e240000001000 */
[----:B0-----:R-:W-:-:S06]  /*3100*/  VIADD R2, R12, 0xffffffe ;  /* 0x0ffffffe0c027836 */ /* 0x001fcc0000000000 */
[----:B------:R0:W1:Y:S02]  /*3110*/  F2I.FTZ.U32.TRUNC.NTZ R3, R2 ;  /* 0x0000000200037305 */ /* 0x000064000021f000 */
[----:B0-----:R-:W-:Y:S02]  /*3120*/  IMAD.MOV.U32 R2, RZ, RZ, RZ ;  /* 0x000000ffff027224 */ /* 0x001fe400078e00ff */
[----:B-1----:R-:W-:-:S04]  /*3130*/  IMAD.U32 R13, R3, -0x2, RZ ;  /* 0xfffffffe030d7824 */ /* 0x002fc800078e00ff */
[----:B------:R-:W-:Y:S01]  /*3140*/  IMAD.HI.U32 R10, R3, R13, R2 ;  /* 0x0000000d030a7227 */ /* 0x000fe200078e0002 */
[----:B------:R-:W-:Y:S02]  /*3150*/  IADD3.X R2, PT, PT, RZ, R21, RZ, P3, !PT ;  /* 0x00000015ff027210 */ /* 0x000fe40001ffe4ff */
[----:B------:R-:W-:Y:S01]  /*3160*/  IADD3 R17, P3, PT, R20, 0x40, RZ ;  /* 0x0000004014117810 */ /* 0x000fe20007f7e0ff */
[----:B------:R-:W-:Y:S01]  /*3170*/  IMAD.MOV.U32 R3, RZ, RZ, R14 ;  /* 0x000000ffff037224 */ /* 0x000fe200078e000e */
[----:B------:R-:W-:-:S03]  /*3180*/  LEA.HI.X R22, R9, R2, R22, 0x5, P2 ;  /* 0x0000000209167211 */ /* 0x000fc600010f2c16 */
[----:B------:R-:W-:-:S04]  /*3190*/  IMAD.HI.U32 R10, R10, R3, RZ ;  /* 0x000000030a0a7227 */ /* 0x000fc800078e00ff */
[----:B------:R-:W-:Y:S02]  /*31a0*/  IMAD R10, R10, -0x2, R3 ;  /* 0xfffffffe0a0a7824 */ /* 0x000fe400078e0203 */
[----:B------:R-:W-:-:S03]  /*31b0*/  IMAD.X R18, RZ, RZ, R21, P3 ;  /* 0x000000ffff127224 */ /* 0x000fc600018e0615 */
[----:B------:R-:W-:-:S13]  /*31c0*/  ISETP.GE.U32.AND P0, PT, R10, 0x2, PT ;  /* 0x000000020a00780c */ /* 0x000fda0003f06070 */
[----:B------:R-:W-:Y:S01]  /*31d0*/  @P0 VIADD R10, R10, 0xfffffffe ;  /* 0xfffffffe0a0a0836 */ /* 0x000fe20000000000 */
[----:B------:R-:W-:-:S04]  /*31e0*/  ISETP.GE.AND P0, PT, R5, RZ, PT ;  /* 0x000000ff0500720c */ /* 0x000fc80003f06270 */
[----:B------:R-:W-:-:S13]  /*31f0*/  ISETP.GE.U32.AND P1, PT, R10, 0x2, PT ;  /* 0x000000020a00780c */ /* 0x000fda0003f26070 */
[----:B------:R-:W-:-:S07]  /*3200*/  @P1 VIADD R10, R10, 0xfffffffe ;  /* 0xfffffffe0a0a1836 */ /* 0x000fce0000000000 */
.L_x_22:
        /* <DEDUP_REMOVED lines=9> */
[----:B------:R-:W-:-:S06]  /*32a0*/  IMAD.HI.U32 R25, R3, R13, R2 ;  /* 0x0000000d03197227 */ /* 0x000fcc00078e0002 */
[----:B------:R-:W-:-:S04]  /*32b0*/  IMAD.HI.U32 R3, R25, R14, RZ ;  /* 0x0000000e19037227 */ /* 0x000fc800078e00ff */
[----:B------:R-:W-:Y:S02]  /*32c0*/  IMAD R12, R3, -0x2, R14 ;  /* 0xfffffffe030c7824 */ /* 0x000fe400078e020e */
[----:B------:R-:W-:-:S03]  /*32d0*/  IMAD.MOV.U32 R3, RZ, RZ, R10 ;  /* 0x000000ffff037224 */ /* 0x000fc600078e000a */
[----:B------:R-:W-:Y:S01]  /*32e0*/  ISETP.GE.U32.AND P1, PT, R12, 0x2, PT ;  /* 0x000000020c00780c */ /* 0x000fe20003f26070 */
[----:B------:R-:W-:-:S05]  /*32f0*/  @!P0 IMAD.MOV R3, RZ, RZ, -R3 ;  /* 0x000000ffff038224 */ /* 0x000fca00078e0a03 */
[----:B------:R-:W-:-:S07]  /*3300*/  SHF.R.S32.HI R2, RZ, 0x1f, R3 ;  /* 0x0000001fff027819 */ /* 0x000fce0000011403 */
        /* <DEDUP_REMOVED lines=11> */
[----:B------:R-:W-:Y:S01]  /*33c0*/  SHF.R.S32.HI R13, RZ, 0x1f, R9 ;  /* 0x0000001fff0d7819 */ /* 0x000fe20000011409 */
[----:B------:R-:W2:Y:S01]  /*33d0*/  LD.E R23, desc[UR8][R2.64] ;  /* 0x0000000802177980 */ /* 0x000ea2000c101900 */
[----:B------:R-:W-:Y:S02]  /*33e0*/  LEA R12, P1, R9, R26, 0x2 ;  /* 0x0000001a090c7211 */ /* 0x000fe400078210ff */
[----:B------:R-:W-:Y:S02]  /*33f0*/  LEA R14, P2, R19, R14, 0x2 ;  /* 0x0000000e130e7211 */ /* 0x000fe400078410ff */
        /* <DEDUP_REMOVED lines=12> */
[----:B------:R-:W-:-:S05]  /*34c0*/  VIADD R5, R5, 0x1 ;  /* 0x0000000105057836 */ /* 0x000fca0000000000 */
[----:B------:R-:W-:-:S13]  /*34d0*/  ISETP.GE.AND P0, PT, R5, 0x8, PT ;  /* 0x000000080500780c */ /* 0x000fda0003f06270 */
[----:B------:R-:W-:Y:S05]  /*34e0*/  @!P0 BRA `(.L_x_24) ;  /* 0xfffffff000988947 */ /* 0x000fea000383ffff */
[----:B------:R-:W-:Y:S01]  /*34f0*/  IMAD.HI.U32 R25, R25, R8, RZ ;  /* 0x0000000819197227 */ /* 0x000fe200078e00ff */
[----:B------:R-:W1:Y:S01]  /*3500*/  S2R R10, SR_CTAID.Y ;  /* 0x00000000000a7919 */ /* 0x000e620000002600 */
[----:B------:R-:W2:Y:S01]  /*3510*/  S2UR UR5, SR_CgaCtaId ;  /* 0x00000000000579c3 */ /* 0x000ea20000008800 */
[----:B------:R-:W3:Y:S01]  /*3520*/  LDCU.128 UR12, c[0x0][0x390] ;  /* 0x00007200ff0c77ac */ /* 0x000ee20008000c00 */
[----:B------:R-:W-:Y:S01]  /*3530*/  IMAD R11, R25, -0x2, R8 ;  /* 0xfffffffe190b7824 */ /* 0x000fe200078e0208 */
[----:B------:R-:W4:Y:S01]  /*3540*/  S2R R12, SR_CTAID.X ;  /* 0x00000000000c7919 */ /* 0x000f220000002500 */
[----:B------:R-:W-:Y:S01]  /*3550*/  IMAD.SHL.U32 R6, R6, 0x20, RZ ;  /* 0x0000002006067824 */ /* 0x000fe200078e00ff */
[----:B------:R-:W-:Y:S02]  /*3560*/  UMOV UR4, 0x400 ;  /* 0x0000040000047882 */ /* 0x000fe40000000000 */
[----:B------:R-:W-:Y:S01]  /*3570*/  ISETP.GE.U32.AND P0, PT, R11, 0x2, PT ;  /* 0x000000020b00780c */ /* 0x000fe20003f06070 */
[----:B------:R-:W5:-:S12]  /*3580*/  S2UR UR6, SR_SWINHI ;  /* 0x00000000000679c3 */ /* 0x000f580000002f00 */
[----:B------:R-:W-:Y:S02]  /*3590*/  @P0 VIADD R11, R11, 0xfffffffe ;  /* 0xfffffffe0b0b0836 */ /* 0x000fe40000000000 */
[----:B------:R-:W-:Y:S01]  /*35a0*/  @P0 VIADD R25, R25, 0x1 ;  /* 0x0000000119190836 */ /* 0x000fe20000000000 */
[----:B--2---:R-:W-:Y:S02]  /*35b0*/  ULEA UR4, UR5, UR4, 0x18 ;  /* 0x0000000405047291 */ /* 0x004fe4000f8ec0ff */
[----:B------:R-:W-:-:S05]  /*35c0*/  ISETP.GE.U32.AND P1, PT, R11, 0x2, PT ;  /* 0x000000020b00780c */ /* 0x000fca0003f26070 */
[----:B------:R-:W-:Y:S01]  /*35d0*/  UMOV UR4, UR4 ;  /* 0x0000000400047c82 */ /* 0x000fe20008000000 */
[----:B-----5:R-:W-:Y:S01]  /*35e0*/  UMOV UR5, UR6 ;  /* 0x0000000600057c82 */ /* 0x020fe20008000000 */
[----:B0-----:R-:W-:-:S06]  /*35f0*/  LEA R3, P0, R8, UR4, 0xb ;  /* 0x0000000408037c11 */ /* 0x001fcc000f8058ff */
[----:B------:R-:W-:Y:S02]  /*3600*/  @P1 VIADD R25, R25, 0x1 ;  /* 0x0000000119191836 */ /* 0x000fe40000000000 */
[----:B------:R-:W-:Y:S02]  /*3610*/  IMAD.X R5, RZ, RZ, UR5, P0 ;  /* 0x00000005ff057e24 */ /* 0x000fe400080e06ff */
[----:B-1----:R-:W-:Y:S02]  /*3620*/  IMAD R10, R10, 0x4, R25 ;  /* 0x000000040a0a7824 */ /* 0x002fe400078e0219 */
[----:B------:R-:W-:Y:S01]  /*3630*/  @P1 VIADD R11, R11, 0xfffffffe ;  /* 0xfffffffe0b0b1836 */ /* 0x000fe20000000000 */
[----:B------:R-:W-:Y:S01]  /*3640*/  LEA R8, P1, R6, R3, 0x4 ;  /* 0x0000000306087211 */ /* 0x000fe200078220ff */
[----:B------:R-:W-:Y:S02]  /*3650*/  IMAD.SHL.U32 R10, R10, 0x20, RZ ;  /* 0x000000200a0a7824 */ /* 0x000fe400078e00ff */
[----:B----4-:R-:W-:Y:S01]  /*3660*/  IMAD R11, R12, 0x2, R11 ;  /* 0x000000020c0b7824 */ /* 0x010fe200078e020b */
[----:B------:R-:W-:Y:S01]  /*3670*/  LEA.HI.X R12, R6, R5, RZ, 0x4, P1 ;  /* 0x00000005060c7211 */ /* 0x000fe200008f24ff */
[C---:B---3--:R-:W-:Y:S01]  /*3680*/  IMAD R0, R10.reuse, UR15, RZ ;  /* 0x0000000f0a007c24 */ /* 0x048fe2000f8e02ff */
[----:B------:R-:W-:-:S02]  /*3690*/  ISETP.GE.U32.AND P0, PT, R10, UR14, PT ;  /* 0x0000000e0a007c0c */ /* 0x000fc4000bf06070 */
[----:B------:R-:W-:Y:S02]  /*36a0*/  LEA R8, P1, R7, R8, 0x4 ;  /* 0x0000000807087211 */ /* 0x000fe400078220ff */
[----:B------:R-:W-:-:S04]  /*36b0*/  LEA R2, P2, R0, UR12, 0x2 ;  /* 0x0000000c00027c11 */ /* 0x000fc8000f8410ff */
[----:B------:R-:W-:-:S05]  /*36c0*/  LEA.HI.X R6, R0, UR13, RZ, 0x2, P2 ;  /* 0x0000000d00067c11 */ /* 0x000fca00090f14ff */
[----:B------:R-:W-:Y:S05]  /*36d0*/  @P0 EXIT ;  /* 0x000000000000094d */ /* 0x000fea0003800000 */
[----:B------:R-:W-:Y:S01]  /*36e0*/  VIADD R0, R10, 0x20 ;  /* 0x000000200a007836 */ /* 0x000fe20000000000 */
[----:B------:R-:W-:Y:S01]  /*36f0*/  LEA.HI.X R9, R7, R12, RZ, 0x4, P1 ;  /* 0x0000000c07097211 */ /* 0x000fe200008f24ff */
[----:B------:R-:W-:-:S03]  /*3700*/  IMAD.U32 R11, R11, 0x40, R4 ;  /* 0x000000400b0b7824 */ /* 0x000fc600078e0004 */
[----:B------:R-:W-:Y:S02]  /*3710*/  ISETP.GT.U32.AND P0, PT, R0, UR14, PT ;  /* 0x0000000e00007c0c */ /* 0x000fe4000bf04070 */
[C---:B------:R-:W-:Y:S02]  /*3720*/  LEA R0, P1, R4.reuse, R3, 0x2 ;  /* 0x0000000304007211 */ /* 0x040fe400078210ff */
[C---:B------:R-:W-:Y:S02]  /*3730*/  LEA R2, P2, R11.reuse, R2, 0x2 ;  /* 0x000000020b027211 */ /* 0x040fe400078410ff */
[----:B------:R-:W-:Y:S02]  /*3740*/  MOV R8, R8 ;  /* 0x0000000800087202 */ /* 0x000fe40000000f00 */
[----:B------:R-:W-:Y:S02]  /*3750*/  LEA.HI.X R3, R4, R5, RZ, 0x2, P1 ;  /* 0x0000000504037211 */ /* 0x000fe400008f14ff */
[----:B------:R-:W-:-:S03]  /*3760*/  LEA.HI.X R9, R11, R6, RZ, 0x2, P2 ;  /* 0x000000060b097211 */ /* 0x000fc600010f14ff */
[----:B------:R-:W-:Y:S05]  /*3770*/  @P0 BRA `(.L_x_25) ;  /* 0x0000000400400947 */ /* 0x000fea0003800000 */
[----:B------:R-:W-:Y:S01]  /*3780*/  ISETP.GT.U32.AND P0, PT, R11, UR15, PT ;  /* 0x0000000f0b007c0c */ /* 0x000fe2000bf04070 */
[----:B------:R-:W-:-:S12]  /*3790*/  IMAD.MOV.U32 R10, RZ, RZ, RZ ;  /* 0x000000ffff0a7224 */ /* 0x000fd800078e00ff */
[----:B------:R-:W-:Y:S01]  /*37a0*/  @P0 IMAD.MOV.U32 R12, RZ, RZ, RZ ;  /* 0x000000ffff0c0224 */ /* 0x000fe200078e00ff */
[----:B------:R-:W-:-:S07]  /*37b0*/  @!P0 IADD3 R12, PT, PT, -R11, UR15, RZ ;  /* 0x0000000f0b0c8c10 */ /* 0x000fce000fffe1ff */
.L_x_30:
[----:B-1----:R-:W-:-:S07]  /*37c0*/  IMAD.MOV.U32 R26, RZ, RZ, RZ ;  /* 0x000000ffff1a7224 */ /* 0x002fce00078e00ff */
.L_x_29:
[----:B------:R-:W-:Y:S05]  /*37d0*/  WARPSYNC.ALL ;  /* 0x0000000000007948 */ /* 0x000fea0003800000 */
[----:B------:R-:W-:Y:S01]  /*37e0*/  BAR.SYNC.DEFER_BLOCKING 0x0 ;  /* 0x0000000000007b1d */ /* 0x000fe20000010000 */
[----:B------:R-:W-:Y:S01]  /*37f0*/  IMAD.SHL.U32 R4, R26, 0x4, RZ ;  /* 0x000000041a047824 */ /* 0x000fe200078e00ff */
[----:B------:R-:W-:Y:S01]  /*3800*/  IADD3 R13, P0, PT, R20, 0x80, RZ ;  /* 0x00000080140d7810 */ /* 0x000fe20007f1e0ff */
[----:B------:R-:W-:Y:S02]  /*3810*/  IMAD.MOV.U32 R25, RZ, RZ, RZ ;  /* 0x000000ffff197224 */ /* 0x000fe400078e00ff */
[C---:B-1----:R-:W-:Y:S01]  /*3820*/  VIADD R5, R4.reuse, 0x1 ;  /* 0x0000000104057836 */ /* 0x042fe20000000000 */
[----:B------:R-:W-:Y:S01]  /*3830*/  SHF.R.S32.HI R7, RZ, 0x1f, R4 ;  /* 0x0000001fff077819 */ /* 0x000fe20000011404 */
[C---:B------:R-:W-:Y:S01]  /*3840*/  IMAD.SHL.U32 R11, R4.reuse, 0x4, RZ ;  /* 0x00000004040b7824 */ /* 0x040fe200078e00ff */
[----:B------:R-:W-:Y:S01]  /*3850*/  BSSY.RECONVERGENT B0, `(.L_x_26) ;  /* 0x0000024000007945 */ /* 0x000fe20003800200 */
[C---:B------:R-:W-:Y:S01]  /*3860*/  VIADD R6, R4.reuse, 0x2 ;  /* 0x0000000204067836 */ /* 0x040fe20000000000 */
[C---:B------:R-:W-:Y:S01]  /*3870*/  SHF.L.U64.HI R24, R4.reuse, 0x2, R7 ;  /* 0x0000000204187819 */ /* 0x040fe20000010207 */
[----:B------:R-:W-:Y:S01]  /*3880*/  VIADD R4, R4, 0x3 ;  /* 0x0000000304047836 */ /* 0x000fe20000000000 */
[----:B------:R-:W-:Y:S01]  /*3890*/  SHF.R.S32.HI R14, RZ, 0x1f, R5 ;  /* 0x0000001fff0e7819 */ /* 0x000fe20000011405 */
[----:B------:R-:W-:Y:S01]  /*38a0*/  IMAD.X R34, RZ, RZ, R21, P0 ;  /* 0x000000ffff227224 */ /* 0x000fe200000e0615 */
[----:B------:R-:W-:Y:S01]  /*38b0*/  SHF.R.S32.HI R7, RZ, 0x1f, R6 ;  /* 0x0000001fff077819 */ /* 0x000fe20000011406 */
[C---:B------:R-:W-:Y:S01]  /*38c0*/  IMAD.SHL.U32 R29, R5.reuse, 0x4, RZ ;  /* 0x00000004051d7824 */ /* 0x040fe200078e00ff */
[----:B------:R-:W-:Y:S01]  /*38d0*/  SHF.R.S32.HI R15, RZ, 0x1f, R4 ;  /* 0x0000001fff0f7819 */ /* 0x000fe20000011404 */
[----:B------:R-:W-:Y:S01]  /*38e0*/  IMAD.SHL.U32 R31, R6, 0x4, RZ ;  /* 0x00000004061f7824 */ /* 0x000fe200078e00ff */
[----:B------:R-:W-:Y:S01]  /*38f0*/  SHF.L.U64.HI R28, R5, 0x2, R14 ;  /* 0x00000002051c7819 */ /* 0x000fe2000001020e */
[----:B------:R-:W-:Y:S01]  /*3900*/  IMAD.SHL.U32 R33, R4, 0x4, RZ ;  /* 0x0000000404217824 */ /* 0x000fe200078e00ff */
[----:B------:R-:W-:-:S02]  /*3910*/  SHF.L.U64.HI R30, R6, 0x2, R7 ;  /* 0x00000002061e7819 */ /* 0x000fc40000010207 */
[----:B------:R-:W-:-:S07]  /*3920*/  SHF.L.U64.HI R32, R4, 0x2, R15 ;  /* 0x0000000204207819 */ /* 0x000fce000001020f */
.L_x_27:
[----:B0-----:R-:W-:-:S05]  /*3930*/  IMAD R4, R10, 0x4, R25 ;  /* 0x000000040a047824 */ /* 0x001fca00078e0219 */
[----:B------:R-:W-:Y:S02]  /*3940*/  SHF.R.S32.HI R5, RZ, 0x1f, R4 ;  /* 0x0000001fff057819 */ /* 0x000fe40000011404 */
[----:B------:R-:W-:-:S04]  /*3950*/  LEA R18, P0, R4, R13, 0x5 ;  /* 0x0000000d04127211 */ /* 0x000fc800078028ff */
[----:B------:R-:W-:Y:S02]  /*3960*/  LEA.HI.X R5, R4, R34, R5, 0x5, P0 ;  /* 0x0000002204057211 */ /* 0x000fe400000f2c05 */
[-C--:B------:R-:W-:Y:S02]  /*3970*/  IADD3 R22, P0, PT, R11, R18.reuse, RZ ;  /* 0x000000120b167210 */ /* 0x080fe40007f1e0ff */
[-C--:B------:R-:W-:Y:S02]  /*3980*/  IADD3 R14, P1, PT, R29, R18.reuse, RZ ;  /* 0x000000121d0e7210 */ /* 0x080fe40007f3e0ff */
[-C--:B------:R-:W-:Y:S01]  /*3990*/  IADD3 R16, P2, PT, R31, R18.reuse, RZ ;  /* 0x000000121f107210 */ /* 0x080fe20007f5e0ff */
[--C-:B------:R-:W-:Y:S01]  /*39a0*/  IMAD.X R23, R24, 0x1, R5.reuse, P0 ;  /* 0x0000000118177824 */ /* 0x100fe200000e0605 */
[----:B------:R-:W-:Y:S01]  /*39b0*/  IADD3 R18, P0, PT, R33, R18, RZ ;  /* 0x0000001221127210 */ /* 0x000fe20007f1e0ff */
[--C-:B------:R-:W-:Y:S02]  /*39c0*/  IMAD.X R15, R28, 0x1, R5.reuse, P1 ;  /* 0x000000011c0f7824 */ /* 0x100fe400008e0605 */
[----:B------:R-:W-:Y:S01]  /*39d0*/  IMAD.X R17, R30, 0x1, R5, P2 ;  /* 0x000000011e117824 */ /* 0x000fe200010e0605 */
[----:B------:R-:W-:Y:S01]  /*39e0*/  IADD3.X R19, PT, PT, R32, R5, RZ, P0, !PT ;  /* 0x0000000520137210 */ /* 0x000fe200007fe4ff */
[----:B------:R-:W2:Y:S04]  /*39f0*/  LD.E R4, desc[UR8][R22.64] ;  /* 0x0000000816047980 */ /* 0x000ea8000c101900 */
[----:B------:R-:W2:Y:S04]  /*3a00*/  LD.E R5, desc[UR8][R14.64] ;  /* 0x000000080e057980 */ /* 0x000ea8000c101900 */
[----:B------:R-:W2:Y:S04]  /*3a10*/  LD.E R6, desc[UR8][R16.64] ;  /* 0x0000000810067980 */ /* 0x000ea8000c101900 */
[----:B------:R-:W2:Y:S01]  /*3a20*/  LD.E R7, desc[UR8][R18.64] ;  /* 0x0000000812077980 */ /* 0x000ea2000c101900 */
[----:B------:R-:W-:-:S02]  /*3a30*/  IMAD.SHL.U32 R27, R25, 0x8, RZ ;  /* 0x00000008191b7824 */ /* 0x000fc400078e00ff */
[----:B------:R-:W-:Y:S02]  /*3a40*/  VIADD R25, R25, 0x1 ;  /* 0x0000000119197836 */ /* 0x000fe40000000000 */
[----:B------:R-:W-:-:S03]  /*3a50*/  IMAD R27, R27, 0x10, R8 ;  /* 0x000000101b1b7824 */ /* 0x000fc600078e0208 */
[----:B------:R-:W-:Y:S02]  /*3a60*/  ISETP.GE.AND P0, PT, R25, 0x4, PT ;  /* 0x000000041900780c */ /* 0x000fe40003f06270 */
[----:B--2---:R0:W-:Y:S11]  /*3a70*/  STS.128 [R27], R4 ;  /* 0x000000041b007388 */ /* 0x0041f60000000c00 */
[----:B------:R-:W-:Y:S05]  /*3a80*/  @!P0 BRA `(.L_x_27) ;  /* 0xfffffffc00a88947 */ /* 0x000fea000383ffff */
[----:B------:R-:W-:Y:S05]  /*3a90*/  BSYNC.RECONVERGENT B0 ;  /* 0x0000000000007941 */ /* 0x000fea0003800200 */
.L_x_26:
[----:B------:R-:W-:Y:S01]  /*3aa0*/  BAR.SYNC.DEFER_BLOCKING 0x0 ;  /* 0x0000000000007b1d */ /* 0x000fe20000010000 */
[----:B0-----:R-:W-:Y:S02]  /*3ab0*/  IMAD.SHL.U32 R5, R26, 0x20, RZ ;  /* 0x000000201a057824 */ /* 0x001fe400078e00ff */
[----:B------:R-:W-:Y:S02]  /*3ac0*/  IMAD.MOV.U32 R11, RZ, RZ, RZ ;  /* 0x000000ffff0b7224 */ /* 0x000fe400078e00ff */
[C---:B------:R-:W-:Y:S01]  /*3ad0*/  IMAD.SHL.U32 R16, R5.reuse, 0x4, RZ ;  /* 0x0000000405107824 */ /* 0x040fe200078e00ff */
[----:B------:R-:W-:Y:S01]  /*3ae0*/  SHF.R.S32.HI R4, RZ, 0x1f, R5 ;  /* 0x0000001fff047819 */ /* 0x000fe20000011405 */
[----:B------:R-:W0:Y:S01]  /*3af0*/  LDCU UR4, c[0x0][0x39c] ;  /* 0x00007380ff0477ac */ /* 0x000e220008000800 */
[C---:B------:R-:W-:Y:S02]  /*3b00*/  ISETP.GE.U32.AND P1, PT, R5.reuse, R12, PT ;  /* 0x0000000c0500720c */ /* 0x040fe40003f26070 */
[----:B------:R-:W-:-:S11]  /*3b10*/  SHF.L.U64.HI R14, R5, 0x2, R4 ;  /* 0x00000002050e7819 */ /* 0x000fd60000010204 */
.L_x_28:
[----:B-1----:R-:W-:-:S05]  /*3b20*/  IMAD.SHL.U32 R5, R11, 0x20, RZ ;  /* 0x000000200b057824 */ /* 0x002fca00078e00ff */
[----:B------:R-:W-:Y:S02]  /*3b30*/  SHF.R.S32.HI R6, RZ, 0x1f, R5 ;  /* 0x0000001fff067819 */ /* 0x000fe40000011405 */
[----:B------:R-:W-:-:S04]  /*3b40*/  LEA R4, P0, R5, R0, 0x2 ;  /* 0x0000000005047211 */ /* 0x000fc800078010ff */
[----:B------:R-:W-:-:S06]  /*3b50*/  LEA.HI.X R5, R5, R3, R6, 0x2, P0 ;  /* 0x0000000305057211 */ /* 0x000fcc00000f1406 */
[----:B------:R-:W2:Y:S01]  /*3b60*/  LD.E R5, desc[UR8][R4.64] ;  /* 0x0000000804057980 */ /* 0x000ea2000c101900 */
[----:B------:R-:W-:Y:S02]  /*3b70*/  IMAD R6, R10, 0x10, R11 ;  /* 0x000000100a067824 */ /* 0x000fe400078e020b */
[----:B------:R-:W-:Y:S02]  /*3b80*/  VIADD R11, R11, 0x1 ;  /* 0x000000010b0b7836 */ /* 0x000fe40000000000 */
[----:B0-----:R-:W-:-:S05]  /*3b90*/  IMAD R6, R6, UR4, RZ ;  /* 0x0000000406067c24 */ /* 0x001fca000f8e02ff */
[----:B------:R-:W-:-:S04]  /*3ba0*/  LEA R7, P0, R6, R2, 0x2 ;  /* 0x0000000206077211 */ /* 0x000fc800078010ff */
[----:B------:R-:W-:Y:S02]  /*3bb0*/  LEA.HI.X R13, R6, R9, RZ, 0x2, P0 ;  /* 0x00000009060d7211 */ /* 0x000fe400000f14ff */
[----:B------:R-:W-:-:S05]  /*3bc0*/  IADD3 R6, P0, PT, R16, R7, RZ ;  /* 0x0000000710067210 */ /* 0x000fca0007f1e0ff */
[----:B------:R-:W-:Y:S01]  /*3bd0*/  IMAD.X R7, R14, 0x1, R13, P0 ;  /* 0x000000010e077824 */ /* 0x000fe200000e060d */
[----:B------:R-:W-:-:S04]  /*3be0*/  ISETP.GE.AND P0, PT, R11, 0x10, PT ;  /* 0x000000100b00780c */ /* 0x000fc80003f06270 */
[----:B--2---:R1:W-:Y:S09]  /*3bf0*/  @!P1 STG.E desc[UR8][R6.64], R5 ;  /* 0x0000000506009986 */ /* 0x0043f2000c101908 */
[----:B------:R-:W-:Y:S05]  /*3c00*/  @!P0 BRA `(.L_x_28) ;  /* 0xfffffffc00c48947 */ /* 0x000fea000383ffff */
[----:B------:R-:W-:-:S05]  /*3c10*/  VIADD R26, R26, 0x1 ;  /* 0x000000011a1a7836 */ /* 0x000fca0000000000 */
[----:B------:R-:W-:-:S13]  /*3c20*/  ISETP.GE.AND P0, PT, R26, 0x2, PT ;  /* 0x000000021a00780c */ /* 0x000fda0003f06270 */
[----:B------:R-:W-:Y:S05]  /*3c30*/  @!P0 BRA `(.L_x_29) ;  /* 0xfffffff800e48947 */ /* 0x000fea000383ffff */
[----:B------:R-:W-:-:S05]  /*3c40*/  VIADD R10, R10, 0x1 ;  /* 0x000000010a0a7836 */ /* 0x000fca0000000000 */
[----:B------:R-:W-:-:S13]  /*3c50*/  ISETP.GE.AND P0, PT, R10, 0x2, PT ;  /* 0x000000020a00780c */ /* 0x000fda0003f06270 */
[----:B------:R-:W-:Y:S05]  /*3c60*/  @!P0 BRA `(.L_x_30) ;  /* 0xfffffff800d48947 */ /* 0x000fea000383ffff */
[----:B------:R-:W-:Y:S05]  /*3c70*/  EXIT ;  /* 0x000000000000794d */ /* 0x000fea0003800000 */
.L_x_25:
[----:B------:R-:W-:-:S07]  /*3c80*/  IMAD.MOV.U32 R13, RZ, RZ, RZ ;  /* 0x000000ffff0d7224 */ /* 0x000fce00078e00ff */
.L_x_34:
[----:B------:R-:W-:-:S07]  /*3c90*/  IMAD.MOV.U32 R12, RZ, RZ, RZ ;  /* 0x000000ffff0c7224 */ /* 0x000fce00078e00ff */
.L_x_33:
[----:B------:R-:W-:-:S07]  /*3ca0*/  IMAD.MOV.U32 R14, RZ, RZ, RZ ;  /* 0x000000ffff0e7224 */ /* 0x000fce00078e00ff */
.L_x_32:
[----:B------:R-:W-:Y:S01]  /*3cb0*/  IMAD R4, R13, 0x4, R14 ;  /* 0x000000040d047824 */ /* 0x000fe200078e020e */
[C---:B0-----:R-:W-:Y:S01]  /*3cc0*/  IADD3 R7, P3, PT, R20.reuse, 0x80, RZ ;  /* 0x0000008014077810 */ /* 0x041fe20007f7e0ff */
[----:B------:R-:W-:Y:S01]  /*3cd0*/  IMAD.MOV.U32 R15, RZ, RZ, RZ ;  /* 0x000000ffff0f7224 */ /* 0x000fe200078e00ff */
[----:B------:R-:W-:Y:S02]  /*3ce0*/  IADD3 R5, P1, PT, R20, 0x1a0, RZ ;  /* 0x000001a014057810 */ /* 0x000fe40007f3e0ff */
[----:B------:R-:W-:Y:S01]  /*3cf0*/  LEA R18, P0, R4, R7, 0x5 ;  /* 0x0000000704127211 */ /* 0x000fe200078028ff */
[--C-:B------:R-:W-:Y:S01]  /*3d00*/  IMAD.X R17, RZ, RZ, R21.reuse, P3 ;  /* 0x000000ffff117224 */ /* 0x100fe200018e0615 */
[----:B------:R-:W-:Y:S01]  /*3d10*/  LEA R22, P2, R14, R5, 0x4 ;  /* 0x000000050e167211 */ /* 0x000fe200078420ff */
[----:B------:R-:W-:Y:S01]  /*3d20*/  IMAD.X R6, RZ, RZ, R21, P1 ;  /* 0x000000ffff067224 */ /* 0x000fe200008e0615 */
[----:B------:R-:W-:Y:S02]  /*3d30*/  SHF.R.S32.HI R5, RZ, 0x1f, R4 ;  /* 0x0000001fff057819 */ /* 0x000fe40000011404 */
[----:B------:R-:W-:-:S02]  /*3d40*/  SHF.R.S32.HI R7, RZ, 0x1f, R14 ;  /* 0x0000001fff077819 */ /* 0x000fc4000001140e */
[----:B------:R-:W-:Y:S02]  /*3d50*/  LEA.HI.X R17, R4, R17, R5, 0x5, P0 ;  /* 0x0000001104117211 */ /* 0x000fe400000f2c05 */
[----:B------:R-:W-:-:S07]  /*3d60*/  LEA.HI.X R19, R14, R6, R7, 0x4, P2 ;  /* 0x000000060e137211 */ /* 0x000fce00010f2407 */
.L_x_31:
[----:B0-----:R-:W-:-:S05]  /*3d70*/  IMAD R5, R12, 0x4, R15 ;  /* 0x000000040c057824 */ /* 0x001fca00078e020f */
[----:B------:R-:W-:Y:S02]  /*3d80*/  SHF.R.S32.HI R6, RZ, 0x1f, R5 ;  /* 0x0000001fff067819 */ /* 0x000fe40000011405 */
[----:B------:R-:W-:-:S04]  /*3d90*/  LEA R4, P0, R5, R18, 0x2 ;  /* 0x0000001205047211 */ /* 0x000fc800078010ff */
[----:B------:R-:W-:-:S06]  /*3da0*/  LEA.HI.X R5, R5, R17, R6, 0x2, P0 ;  /* 0x0000001105057211 */ /* 0x000fcc00000f1406 */
[----:B------:R-:W2:Y:S01]  /*3db0*/  LD.E R5, desc[UR8][R4.64] ;  /* 0x0000000804057980 */ /* 0x000ea2000c101900 */
[----:B------:R-:W-:Y:S02]  /*3dc0*/  SHF.R.S32.HI R16, RZ, 0x1f, R15 ;  /* 0x0000001fff107819 */ /* 0x000fe4000001140f */
[----:B------:R-:W-:-:S04]  /*3dd0*/  LEA R6, P0, R15, R22, 0x2 ;  /* 0x000000160f067211 */ /* 0x000fc800078010ff */
[C---:B------:R-:W-:Y:S01]  /*3de0*/  LEA.HI.X R7, R15.reuse, R19, R16, 0x2, P0 ;  /* 0x000000130f077211 */ /* 0x040fe200000f1410 */
[----:B------:R-:W-:-:S05]  /*3df0*/  VIADD R15, R15, 0x1 ;  /* 0x000000010f0f7836 */ /* 0x000fca0000000000 */
[----:B------:R-:W-:Y:S01]  /*3e00*/  ISETP.GE.AND P0, PT, R15, 0x4, PT ;  /* 0x000000040f00780c */ /* 0x000fe20003f06270 */
[----:B--2---:R0:W-:-:S12]  /*3e10*/  ST.E desc[UR8][R6.64], R5 ;  /* 0x0000000506007985 */ /* 0x0041d8000c101908 */
[----:B------:R-:W-:Y:S05]  /*3e20*/  @!P0 BRA `(.L_x_31) ;  /* 0xfffffffc00d08947 */ /* 0x000fea000383ffff */
[----:B------:R-:W-:-:S05]  /*3e30*/  VIADD R14, R14, 0x1 ;  /* 0x000000010e0e7836 */ /* 0x000fca0000000000 */
[----:B------:R-:W-:-:S13]  /*3e40*/  ISETP.GE.AND P0, PT, R14, 0x4, PT ;  /* 0x000000040e00780c */ /* 0x000fda0003f06270 */
[----:B------:R-:W-:Y:S05]  /*3e50*/  @!P0 BRA `(.L_x_32) ;  /* 0xfffffffc00948947 */ /* 0x000fea000383ffff */
[----:B------:R-:W-:Y:S01]  /*3e60*/  IMAD.MOV.U32 R4, RZ, RZ, R20 ;  /* 0x000000ffff047224 */ /* 0x000fe200078e0014 */
[----:B------:R-:W1:Y:S01]  /*3e70*/  LDCU UR4, c[0x0][0x39c] ;  /* 0x00007380ff0477ac */ /* 0x000e620008000800 */
[----:B0-----:R-:W-:-:S05]  /*3e80*/  IMAD.MOV.U32 R5, RZ, RZ, R21 ;  /* 0x000000ffff057224 */ /* 0x001fca00078e0015 */
[----:B------:R0:W5:Y:S04]  /*3e90*/  LD.E R7, desc[UR8][R4.64+0x1dc] ;  /* 0x0001dc0804077980 */ /* 0x000168000c101900 */
        /* <DEDUP_REMOVED lines=14> */
[----:B------:R0:W5:Y:S01]  /*3f80*/  LD.E R28, desc[UR8][R4.64+0x1a0] ;  /* 0x0001a008041c7980 */ /* 0x000162000c101900 */
[----:B------:R-:W-:-:S02]  /*3f90*/  IMAD.SHL.U32 R14, R13, 0x10, RZ ;  /* 0x000000100d0e7824 */ /* 0x000fc400078e00ff */
[----:B------:R-:W-:Y:S02]  /*3fa0*/  IMAD.SHL.U32 R17, R12, 0x20, RZ ;  /* 0x000000200c117824 */ /* 0x000fe400078e00ff */
[----:B-1----:R-:W-:Y:S02]  /*3fb0*/  IMAD R14, R14, UR4, RZ ;  /* 0x000000040e0e7c24 */ /* 0x002fe4000f8e02ff */
[----:B------:R-:W-:Y:S01]  /*3fc0*/  IMAD R19, R13, 0x10, R10 ;  /* 0x000000100d137824 */ /* 0x000fe200078e020a */
[----:B------:R-:W-:Y:S01]  /*3fd0*/  SHF.R.S32.HI R18, RZ, 0x1f, R17 ;  /* 0x0000001fff127819 */ /* 0x000fe20000011411 */
[----:B------:R-:W-:Y:S01]  /*3fe0*/  IMAD R30, R12, 0x20, R11 ;  /* 0x000000200c1e7824 */ /* 0x000fe200078e020b */
[----:B------:R-:W-:-:S04]  /*3ff0*/  LEA R16, P0, R14, R2, 0x2 ;  /* 0x000000020e107211 */ /* 0x000fc800078010ff */
[----:B------:R-:W-:Y:S02]  /*4000*/  LEA.HI.X R14, R14, R9, RZ, 0x2, P0 ;  /* 0x000000090e0e7211 */ /* 0x000fe400000f14ff */
[----:B------:R-:W-:-:S04]  /*4010*/  LEA R16, P0, R17, R16, 0x2 ;  /* 0x0000001011107211 */ /* 0x000fc800078010ff */
[----:B------:R-:W-:Y:S02]  /*4020*/  LEA.HI.X R17, R17, R14, R18, 0x2, P0 ;  /* 0x0000000e11117211 */ /* 0x000fe400000f1412 */
[----:B0-----:R-:W-:-:S07]  /*4030*/  MOV R18, 0x4050 ;  /* 0x0000405000127802 */ /* 0x001fce0000000f00 */
[----:B-----5:R-:W-:Y:S05]  /*4040*/  CALL.REL.NOINC `($_Z22sgemm_128x128x8_kernelPKfS0_Pfjjjjj$_Z9C_tile_wb7StgFragPfPKfjjjjj) ;  /* 0x00000000001c7944 */ /* 0x020fea0003c00000 */
[----:B------:R-:W-:-:S05]  /*4050*/  VIADD R12, R12, 0x1 ;  /* 0x000000010c0c7836 */ /* 0x000fca0000000000 */
[----:B------:R-:W-:-:S13]  /*4060*/  ISETP.GE.AND P0, PT, R12, 0x2, PT ;  /* 0x000000020c00780c */ /* 0x000fda0003f06270 */
[----:B------:R-:W-:Y:S05]  /*4070*/  @!P0 BRA `(.L_x_33) ;  /* 0xfffffffc00088947 */ /* 0x000fea000383ffff */
[----:B------:R-:W-:-:S05]  /*4080*/  VIADD R13, R13, 0x1 ;  /* 0x000000010d0d7836 */ /* 0x000fca0000000000 */
[----:B------:R-:W-:-:S13]  /*4090*/  ISETP.GE.AND P0, PT, R13, 0x2, PT ;  /* 0x000000020d00780c */ /* 0x000fda0003f06270 */
[----:B------:R-:W-:Y:S05]  /*40a0*/  @!P0 BRA `(.L_x_34) ;  /* 0xfffffff800f88947 */ /* 0x000fea000383ffff */
[----:B------:R-:W-:Y:S05]  /*40b0*/  EXIT ;  /* 0x000000000000794d */ /* 0x000fea0003800000 */
        .type           $_Z22sgemm_128x128x8_kernelPKfS0_Pfjjjjj$_Z9C_tile_wb7StgFragPfPKfjjjjj,@function
        .size           $_Z22sgemm_128x128x8_kernelPKfS0_Pfjjjjj$_Z9C_tile_wb7StgFragPfPKfjjjjj,(.L_x_38 - $_Z22sgemm_128x128x8_kernelPKfS0_Pfjjjjj$_Z9C_tile_wb7StgFragPfPKfjjjjj)
$_Z22sgemm_128x128x8_kernelPKfS0_Pfjjjjj$_Z9C_tile_wb7StgFragPfPKfjjjjj:
[----:B------:R-:W0:Y:S01]  /*40c0*/  LDC.64 R24, c[0x0][0x358] ;  /* 0x0000d600ff187b82 */ /* 0x000e220000000a00 */
[----:B------:R-:W1:Y:S01]  /*40d0*/  LDCU UR4, c[0x0][0x2f8] ;  /* 0x00005f00ff0477ac */ /* 0x000e620008000800 */
[----:B------:R-:W-:Y:S01]  /*40e0*/  VIADD R14, R1, 0x1e0 ;  /* 0x000001e0010e7836 */ /* 0x000fe20000000000 */
[----:B------:R-:W2:Y:S04]  /*40f0*/  LDCU UR5, c[0x0][0x2fc] ;  /* 0x00005f80ff0577ac */ /* 0x000ea80008000800 */
[----:B-1----:R-:W-:-:S05]  /*4100*/  IADD3 R14, P0, PT, R14, UR4, RZ ;  /* 0x000000040e0e7c10 */ /* 0x002fca000ff1e0ff */
[----:B--2---:R-:W-:Y:S01]  /*4110*/  IMAD.X R15, RZ, RZ, UR5, P0 ;  /* 0x00000005ff0f7e24 */ /* 0x004fe200080e06ff */
[C---:B0-----:R-:W-:Y:S02]  /*4120*/  R2UR UR6, R24.reuse ;  /* 0x00000000180672ca */ /* 0x041fe400000e0000 */
[C---:B------:R-:W-:Y:S02]  /*4130*/  R2UR UR7, R25.reuse ;  /* 0x00000000190772ca */ /* 0x040fe400000e0000 */
[C---:B------:R-:W-:Y:S02]  /*4140*/  R2UR UR10, R24.reuse ;  /* 0x00000000180a72ca */ /* 0x040fe400000e0000 */
[C---:B------:R-:W-:Y:S02]  /*4150*/  R2UR UR11, R25.reuse ;  /* 0x00000000190b72ca */ /* 0x040fe400000e0000 */
[----:B------:R-:W-:Y:S02]  /*4160*/  R2UR UR12, R24 ;  /* 0x00000000180c72ca */ /* 0x000fe400000e0000 */
[----:B------:R-:W-:-:S02]  /*4170*/  R2UR UR13, R25 ;  /* 0x00000000190d72ca */ /* 0x000fc400000e0000 */
[C---:B------:R-:W-:Y:S02]  /*4180*/  R2UR UR4, R24.reuse ;  /* 0x00000000180472ca */ /* 0x040fe400000e0000 */
[C---:B------:R-:W-:Y:S01]  /*4190*/  R2UR UR5, R25.reuse ;  /* 0x00000000190572ca */ /* 0x040fe200000e0000 */
[----:B------:R-:W-:Y:S01]  /*41a0*/  ST.E desc[UR6][R14.64+0x3c], R7 ;  /* 0x00003c070e007985 */ /* 0x000fe2000c101906 */
[C---:B------:R-:W-:Y:S02]  /*41b0*/  R2UR UR16, R24.reuse ;  /* 0x00000000181072ca */ /* 0x040fe400000e0000 */
[C---:B------:R-:W-:Y:S01]  /*41c0*/  R2UR UR17, R25.reuse ;  /* 0x00000000191172ca */ /* 0x040fe200000e0000 */
[----:B------:R-:W-:Y:S01]  /*41d0*/  ST.E desc[UR10][R14.64+0x38], R23 ;  /* 0x000038170e007985 */ /* 0x000fe2000c10190a */
[C---:B------:R-:W-:Y:S02]  /*41e0*/  R2UR UR18, R24.reuse ;  /* 0x00000000181272ca */ /* 0x040fe400000e0000 */
[----:B------:R-:W-:Y:S01]  /*41f0*/  R2UR UR19, R25 ;  /* 0x00000000191372ca */ /* 0x000fe200000e0000 */
[----:B------:R0:W-:Y:S01]  /*4200*/  ST.E desc[UR12][R14.64+0x34], R27 ;  /* 0x0000341b0e007985 */ /* 0x0001e2000c10190c */
[----:B------:R-:W-:-:S02]  /*4210*/  R2UR UR20, R24 ;  /* 0x00000000181472ca */ /* 0x000fc400000e0000 */
[C---:B------:R-:W-:Y:S01]  /*4220*/  R2UR UR21, R25.reuse ;  /* 0x00000000191572ca */ /* 0x040fe200000e0000 */
[----:B------:R1:W-:Y:S01]  /*4230*/  ST.E desc[UR4][R14.64+0x30], R29 ;  /* 0x0000301d0e007985 */ /* 0x0003e2000c101904 */
[C---:B------:R-:W-:Y:S02]  /*4240*/  R2UR UR22, R24.reuse ;  /* 0x00000000181672ca */ /* 0x040fe400000e0000 */
[C---:B------:R-:W-:Y:S01]  /*4250*/  R2UR UR23, R25.reuse ;  /* 0x00000000191772ca */ /* 0x040fe200000e0000 */
[----:B------:R1:W-:Y:S01]  /*4260*/  ST.E desc[UR6][R14.64+0x2c], R31 ;  /* 0x00002c1f0e007985 */ /* 0x0003e2000c101906 */
[C---:B------:R-:W-:Y:S02]  /*4270*/  R2UR UR24, R24.reuse ;  /* 0x00000000181872ca */ /* 0x040fe400000e0000 */
[C---:B------:R-:W-:Y:S01]  /*4280*/  R2UR UR25, R25.reuse ;  /* 0x00000000191972ca */ /* 0x040fe200000e0000 */
[----:B------:R1:W-:Y:S01]  /*4290*/  ST.E desc[UR10][R14.64+0x28], R33 ;  /* 0x000028210e007985 */ /* 0x0003e2000c10190a */
[C---:B------:R-:W-:Y:S01]  /*42a0*/  R2UR UR26, R24.reuse ;  /* 0x00000000181a72ca */ /* 0x040fe200000e0000 */
[----:B0-----:R-:W-:Y:S01]  /*42b0*/  IMAD.MOV.U32 R27, RZ, RZ, RZ ;  /* 0x000000ffff1b7224 */ /* 0x001fe200078e00ff */
        /* <DEDUP_REMOVED lines=8> */
[----:B------:R-:W-:Y:S02]  /*4340*/  R2UR UR32, R24 ;  /* 0x00000000182072ca */ /* 0x000fe400000e0000 */
[----:B------:R-:W-:Y:S01]  /*4350*/  R2UR UR33, R25 ;  /* 0x00000000192172ca */ /* 0x000fe200000e0000 */
[----:B------:R1:W-:Y:S04]  /*4360*/  ST.E desc[UR20][R14.64+0x18], R41 ;  /* 0x000018290e007985 */ /* 0x0003e8000c101914 */
[----:B------:R1:W-:Y:S04]  /*4370*/  ST.E desc[UR22][R14.64+0x14], R43 ;  /* 0x0000142b0e007985 */ /* 0x0003e8000c101916 */
[----:B------:R1:W-:Y:S04]  /*4380*/  ST.E desc[UR24][R14.64+0x10], R45 ;  /* 0x0000102d0e007985 */ /* 0x0003e8000c101918 */
[----:B------:R1:W-:Y:S04]  /*4390*/  ST.E desc[UR26][R14.64+0xc], R6 ;  /* 0x00000c060e007985 */ /* 0x0003e8000c10191a */
[----:B------:R1:W-:Y:S04]  /*43a0*/  ST.E desc[UR28][R14.64+0x8], R22 ;  /* 0x000008160e007985 */ /* 0x0003e8000c10191c */
[----:B------:R1:W-:Y:S04]  /*43b0*/  ST.E desc[UR30][R14.64+0x4], R26 ;  /* 0x0000041a0e007985 */ /* 0x0003e8000c10191e */
[----:B------:R1:W-:Y:S01]  /*43c0*/  ST.E desc[UR32][R14.64], R28 ;  /* 0x0000001c0e007985 */ /* 0x0003e2000c101920 */
[----:B------:R-:W-:Y:S05]  /*43d0*/  WARPSYNC.ALL ;  /* 0x0000000000007948 */ /* 0x000fea0003800000 */
[----:B------:R-:W-:Y:S06]  /*43e0*/  BAR.SYNC.DEFER_BLOCKING 0x0 ;  /* 0x0000000000007b1d */ /* 0x000fec0000010000 */
.L_x_35:
[C---:B------:R-:W-:Y:S02]  /*43f0*/  R2UR UR4, R24.reuse ;  /* 0x00000000180472ca */ /* 0x040fe400000e0000 */
[C---:B------:R-:W-:Y:S02]  /*4400*/  R2UR UR5, R25.reuse ;  /* 0x00000000190572ca */ /* 0x040fe400000e0000 */
[C---:B------:R-:W-:Y:S02]  /*4410*/  R2UR UR6, R24.reuse ;  /* 0x00000000180672ca */ /* 0x040fe400000e0000 */
[C---:B------:R-:W-:Y:S02]  /*4420*/  R2UR UR7, R25.reuse ;  /* 0x00000000190772ca */ /* 0x040fe400000e0000 */
[----:B------:R-:W-:Y:S02]  /*4430*/  R2UR UR10, R24 ;  /* 0x00000000180a72ca */ /* 0x000fe400000e0000 */
[----:B------:R-:W-:-:S02]  /*4440*/  R2UR UR11, R25 ;  /* 0x00000000190b72ca */ /* 0x000fc400000e0000 */
[----:B------:R-:W-:Y:S02]  /*4450*/  R2UR UR12, R24 ;  /* 0x00000000180c72ca */ /* 0x000fe400000e0000 */
[----:B------:R-:W-:Y:S02]  /*4460*/  R2UR UR13, R25 ;  /* 0x00000000190d72ca */ /* 0x000fe400000e0000 */
[----:B0-----:R-:W-:Y:S02]  /*4470*/  SHF.R.S32.HI R4, RZ, 0x1f, R27 ;  /* 0x0000001fff047819 */ /* 0x001fe4000001141b */
[----:B-1----:R-:W-:-:S04]  /*4480*/  LEA R22, P0, R27, R14, 0x4 ;  /* 0x0000000e1b167211 */ /* 0x002fc800078020ff */
[----:B------:R-:W-:-:S05]  /*4490*/  LEA.HI.X R23, R27, R15, R4, 0x4, P0 ;  /* 0x0000000f1b177211 */ /* 0x000fca00000f2404 */
        /* <DEDUP_REMOVED lines=10> */
[----:B------:R-:W1:Y:S01]  /*4540*/  LDCU UR4, c[0x0][0x398] ;  /* 0x00007300ff0477ac */ /* 0x000e620008000800 */
[----:B------:R-:W-:Y:S01]  /*4550*/  IMAD.MOV.U32 R15, RZ, RZ, RZ ;  /* 0x000000ffff0f7224 */ /* 0x000fe200078e00ff */
[----:B------:R-:W2:Y:S01]  /*4560*/  LDCU UR5, c[0x0][0x39c] ;  /* 0x00007380ff0577ac */ /* 0x000ea20008000800 */
[----:B------:R-:W3:Y:S01]  /*4570*/  LDCU UR6, c[0x0][0x39c] ;  /* 0x00007380ff0677ac */ /* 0x000ee20008000800 */
[----:B------:R-:W-:Y:S01]  /*4580*/  BAR.SYNC.DEFER_BLOCKING 0x0 ;  /* 0x0000000000007b1d */ /* 0x000fe20000010000 */
[----:B-1----:R-:W-:Y:S02]  /*4590*/  ISETP.LE.U32.AND P0, PT, R19, UR4, PT ;  /* 0x0000000413007c0c */ /* 0x002fe4000bf03070 */
[----:B--2---:R-:W-:-:S11]  /*45a0*/  ISETP.GE.U32.AND P2, PT, R30, UR5, PT ;  /* 0x000000051e007c0c */ /* 0x004fd6000bf46070 */
[----:B------:R-:W-:Y:S01]  /*45b0*/  @!P0 IMAD.MOV.U32 R14, RZ, RZ, RZ ;  /* 0x000000ffff0e8224 */ /* 0x000fe200078e00ff */
[----:B---3--:R-:W-:-:S07]  /*45c0*/  @P0 IADD3 R14, PT, PT, -R19, UR4, RZ ;  /* 0x00000004130e0c10 */ /* 0x008fce000fffe1ff */
.L_x_36:
[----:B0-----:R-:W-:Y:S01]  /*45d0*/  IMAD.SHL.U32 R5, R15, 0x20, RZ ;  /* 0x000000200f057824 */ /* 0x001fe200078e00ff */
[----:B------:R-:W-:Y:S02]  /*45e0*/  R2UR UR4, R24 ;  /* 0x00000000180472ca */ /* 0x000fe400000e0000 */
[----:B------:R-:W-:Y:S02]  /*45f0*/  R2UR UR5, R25 ;  /* 0x00000000190572ca */ /* 0x000fe400000e0000 */
[----:B------:R-:W-:Y:S02]  /*4600*/  SHF.R.S32.HI R6, RZ, 0x1f, R5 ;  /* 0x0000001fff067819 */ /* 0x000fe40000011405 */
[----:B------:R-:W-:-:S04]  /*4610*/  LEA R4, P0, R5, R0, 0x2 ;  /* 0x0000000005047211 */ /* 0x000fc800078010ff */
[----:B------:R-:W-:-:S06]  /*4620*/  LEA.HI.X R5, R5, R3, R6, 0x2, P0 ;  /* 0x0000000305057211 */ /* 0x000fcc00000f1406 */
[----:B------:R-:W2:Y:S01]  /*4630*/  LD.E R5, desc[UR4][R4.64] ;  /* 0x0000000404057980 */ /* 0x000ea2000c101900 */
[C---:B------:R-:W-:Y:S01]  /*4640*/  ISETP.GE.U32.AND P1, PT, R15.reuse, R14, PT ;  /* 0x0000000e0f00720c */ /* 0x040fe20003f26070 */
[C---:B------:R-:W-:Y:S01]  /*4650*/  IMAD R7, R15.reuse, UR6, RZ ;  /* 0x000000060f077c24 */ /* 0x040fe2000f8e02ff */
[----:B------:R-:W-:Y:S01]  /*4660*/  PLOP3.LUT P0, PT, PT, PT, PT, 0x8, 0x80 ;  /* 0x000000000080781c */ /* 0x000fe20003f0e170 */
[----:B------:R-:W-:-:S10]  /*4670*/  VIADD R15, R15, 0x1 ;  /* 0x000000010f0f7836 */ /* 0x000fd40000000000 */
[----:B------:R-:W-:Y:S02]  /*4680*/  @!P1 PLOP3.LUT P0, PT, P2, PT, PT, 0x8, 0x80 ;  /* 0x000000000080981c */ /* 0x000fe4000170e170 */
[----:B------:R-:W-:-:S04]  /*4690*/  LEA R6, P1, R7, R16, 0x2 ;  /* 0x0000001007067211 */ /* 0x000fc800078210ff */
[----:B------:R-:W-:-:S07]  /*46a0*/  LEA.HI.X R7, R7, R17, RZ, 0x2, P1 ;  /* 0x0000001107077211 */ /* 0x000fce00008f14ff */
[----:B------:R-:W-:Y:S02]  /*46b0*/  @P0 R2UR UR4, R24 ;  /* 0x00000000180402ca */ /* 0x000fe400000e0000 */
[----:B------:R-:W-:-:S13]  /*46c0*/  @P0 R2UR UR5, R25 ;  /* 0x00000000190502ca */ /* 0x000fda00000e0000 */
[----:B--2---:R1:W-:Y:S01]  /*46d0*/  @P0 STG.E desc[UR4][R6.64], R5 ;  /* 0x0000000506000986 */ /* 0x0043e2000c101904 */
[----:B------:R-:W-:-:S13]  /*46e0*/  ISETP.GE.AND P0, PT, R15, 0x10, PT ;  /* 0x000000100f00780c */ /* 0x000fda0003f06270 */
[----:B-1----:R-:W-:Y:S05]  /*46f0*/  @!P0 BRA `(.L_x_36) ;  /* 0xfffffffc00b48947 */ /* 0x002fea000383ffff */
[----:B------:R-:W-:-:S04]  /*4700*/  IMAD.MOV.U32 R19, RZ, RZ, 0x0 ;  /* 0x00000000ff137424 */ /* 0x000fc800078e00ff */
[----:B------:R-:W-:Y:S05]  /*4710*/  RET.REL.NODEC R18 `(_Z22sgemm_128x128x8_kernelPKfS0_Pfjjjjj) ;  /* 0xffffffb812387950 */ /* 0x000fea0003c3ffff */
.L_x_37:
[----:B------:R-:W-:-:S00]  /*4720*/  BRA `(.L_x_37) ;  /* 0xfffffffc00fc7947 */ /* 0x000fc0000383ffff */
[----:B------:R-:W-:-:S00]  /*4730*/  NOP ;  /* 0x0000000000007918 */ /* 0x000fc00000000000 */
        /* <DEDUP_REMOVED lines=12> */
.L_x_38:


//--------------------- .nv.shared._Z22sgemm_128x128x8_kernelPKfS0_Pfjjjjj --------------------------
	.section	.nv.shared._Z22sgemm_128x128x8_kernelPKfS0_Pfjjjjj,"aw",@nobits
	.sectionflags	@""
	.align	16384
.nv.shared._Z22sgemm_128x128x8_kernelPKfS0_Pfjjjjj:
	.zero		25600


//--------------------- .nv.shared.reserved.0     --------------------------
	.section	.nv.shared.reserved.0,"aw",@nobits
	.weak		__nv_reservedSMEM_offset_0_alias
	.size		__nv_reservedSMEM_offset_0_alias, 0, 64
	.other		__nv_reservedSMEM_offset_0_alias,@"STO_CUDA_RESERVED_SHARED STV_DEFAULT"
__nv_reservedSMEM_offset_0_alias:
	.zero		0
	.zero		64


//--------------------- .nv.constant0._Z22sgemm_128x128x8_kernelPKfS0_Pfjjjjj --------------------------
	.section	.nv.constant0._Z22sgemm_128x128x8_kernelPKfS0_Pfjjjjj,"a",@progbits
	.sectionflags	@""
	.align	4
.nv.constant0._Z22sgemm_128x128x8_kernelPKfS0_Pfjjjjj:
	.zero		940


//--------------------- SYMBOLS --------------------------

	.type		.nv.reservedSmem.offset0,@object
	.size		.nv.reservedSmem.offset0,0x4
	.type		.nv.reservedSmem.cap,@object
	.size		.nv.reservedSmem.cap,0x4
